//
// Generated by NVIDIA NVVM Compiler
//
// Compiler Build ID: CL-36424714
// Cuda compilation tools, release 13.0, V13.0.88
// Based on NVVM 20.0.0
//

.version 9.0
.target sm_100
.address_size 64

	// .globl	_Z7computeffffffffffffffffffffffffffffffffffffffffffff
.extern .func  (.param .b32 func_retval0) vprintf
(
	.param .b64 vprintf_param_0,
	.param .b64 vprintf_param_1
)
;
.global .align 1 .b8 $str[7] = {37, 46, 49, 55, 103, 10};
.global .align 4 .b8 __cudart_i2opi_f[24] = {65, 144, 67, 60, 153, 149, 98, 219, 192, 221, 52, 245, 209, 87, 39, 252, 41, 21, 68, 78, 110, 131, 249, 162};

.visible .entry _Z7computeffffffffffffffffffffffffffffffffffffffffffff(
	.param .f32 _Z7computeffffffffffffffffffffffffffffffffffffffffffff_param_0,
	.param .f32 _Z7computeffffffffffffffffffffffffffffffffffffffffffff_param_1,
	.param .f32 _Z7computeffffffffffffffffffffffffffffffffffffffffffff_param_2,
	.param .f32 _Z7computeffffffffffffffffffffffffffffffffffffffffffff_param_3,
	.param .f32 _Z7computeffffffffffffffffffffffffffffffffffffffffffff_param_4,
	.param .f32 _Z7computeffffffffffffffffffffffffffffffffffffffffffff_param_5,
	.param .f32 _Z7computeffffffffffffffffffffffffffffffffffffffffffff_param_6,
	.param .f32 _Z7computeffffffffffffffffffffffffffffffffffffffffffff_param_7,
	.param .f32 _Z7computeffffffffffffffffffffffffffffffffffffffffffff_param_8,
	.param .f32 _Z7computeffffffffffffffffffffffffffffffffffffffffffff_param_9,
	.param .f32 _Z7computeffffffffffffffffffffffffffffffffffffffffffff_param_10,
	.param .f32 _Z7computeffffffffffffffffffffffffffffffffffffffffffff_param_11,
	.param .f32 _Z7computeffffffffffffffffffffffffffffffffffffffffffff_param_12,
	.param .f32 _Z7computeffffffffffffffffffffffffffffffffffffffffffff_param_13,
	.param .f32 _Z7computeffffffffffffffffffffffffffffffffffffffffffff_param_14,
	.param .f32 _Z7computeffffffffffffffffffffffffffffffffffffffffffff_param_15,
	.param .f32 _Z7computeffffffffffffffffffffffffffffffffffffffffffff_param_16,
	.param .f32 _Z7computeffffffffffffffffffffffffffffffffffffffffffff_param_17,
	.param .f32 _Z7computeffffffffffffffffffffffffffffffffffffffffffff_param_18,
	.param .f32 _Z7computeffffffffffffffffffffffffffffffffffffffffffff_param_19,
	.param .f32 _Z7computeffffffffffffffffffffffffffffffffffffffffffff_param_20,
	.param .f32 _Z7computeffffffffffffffffffffffffffffffffffffffffffff_param_21,
	.param .f32 _Z7computeffffffffffffffffffffffffffffffffffffffffffff_param_22,
	.param .f32 _Z7computeffffffffffffffffffffffffffffffffffffffffffff_param_23,
	.param .f32 _Z7computeffffffffffffffffffffffffffffffffffffffffffff_param_24,
	.param .f32 _Z7computeffffffffffffffffffffffffffffffffffffffffffff_param_25,
	.param .f32 _Z7computeffffffffffffffffffffffffffffffffffffffffffff_param_26,
	.param .f32 _Z7computeffffffffffffffffffffffffffffffffffffffffffff_param_27,
	.param .f32 _Z7computeffffffffffffffffffffffffffffffffffffffffffff_param_28,
	.param .f32 _Z7computeffffffffffffffffffffffffffffffffffffffffffff_param_29,
	.param .f32 _Z7computeffffffffffffffffffffffffffffffffffffffffffff_param_30,
	.param .f32 _Z7computeffffffffffffffffffffffffffffffffffffffffffff_param_31,
	.param .f32 _Z7computeffffffffffffffffffffffffffffffffffffffffffff_param_32,
	.param .f32 _Z7computeffffffffffffffffffffffffffffffffffffffffffff_param_33,
	.param .f32 _Z7computeffffffffffffffffffffffffffffffffffffffffffff_param_34,
	.param .f32 _Z7computeffffffffffffffffffffffffffffffffffffffffffff_param_35,
	.param .f32 _Z7computeffffffffffffffffffffffffffffffffffffffffffff_param_36,
	.param .f32 _Z7computeffffffffffffffffffffffffffffffffffffffffffff_param_37,
	.param .f32 _Z7computeffffffffffffffffffffffffffffffffffffffffffff_param_38,
	.param .f32 _Z7computeffffffffffffffffffffffffffffffffffffffffffff_param_39,
	.param .f32 _Z7computeffffffffffffffffffffffffffffffffffffffffffff_param_40,
	.param .f32 _Z7computeffffffffffffffffffffffffffffffffffffffffffff_param_41,
	.param .f32 _Z7computeffffffffffffffffffffffffffffffffffffffffffff_param_42,
	.param .f32 _Z7computeffffffffffffffffffffffffffffffffffffffffffff_param_43
)
{
	.local .align 8 .b8 	__local_depot0[40];
	.reg .b64 	%SP;
	.reg .b64 	%SPL;
	.reg .pred 	%p<84>;
	.reg .b32 	%r<101>;
	.reg .b32 	%f<545>;
	.reg .b64 	%rd<25>;
	.reg .b64 	%fd<4>;

	mov.u64 	%SPL, __local_depot0;
	cvta.local.u64 	%SP, %SPL;
	ld.param.f32 	%f543, [_Z7computeffffffffffffffffffffffffffffffffffffffffffff_param_0];
	ld.param.f32 	%f85, [_Z7computeffffffffffffffffffffffffffffffffffffffffffff_param_1];
	ld.param.f32 	%f86, [_Z7computeffffffffffffffffffffffffffffffffffffffffffff_param_2];
	ld.param.f32 	%f52, [_Z7computeffffffffffffffffffffffffffffffffffffffffffff_param_4];
	ld.param.f32 	%f53, [_Z7computeffffffffffffffffffffffffffffffffffffffffffff_param_5];
	ld.param.f32 	%f54, [_Z7computeffffffffffffffffffffffffffffffffffffffffffff_param_10];
	ld.param.f32 	%f55, [_Z7computeffffffffffffffffffffffffffffffffffffffffffff_param_11];
	ld.param.f32 	%f56, [_Z7computeffffffffffffffffffffffffffffffffffffffffffff_param_12];
	ld.param.f32 	%f57, [_Z7computeffffffffffffffffffffffffffffffffffffffffffff_param_13];
	ld.param.f32 	%f58, [_Z7computeffffffffffffffffffffffffffffffffffffffffffff_param_14];
	ld.param.f32 	%f60, [_Z7computeffffffffffffffffffffffffffffffffffffffffffff_param_16];
	ld.param.f32 	%f63, [_Z7computeffffffffffffffffffffffffffffffffffffffffffff_param_19];
	ld.param.f32 	%f64, [_Z7computeffffffffffffffffffffffffffffffffffffffffffff_param_20];
	ld.param.f32 	%f65, [_Z7computeffffffffffffffffffffffffffffffffffffffffffff_param_21];
	ld.param.f32 	%f67, [_Z7computeffffffffffffffffffffffffffffffffffffffffffff_param_23];
	ld.param.f32 	%f68, [_Z7computeffffffffffffffffffffffffffffffffffffffffffff_param_24];
	ld.param.f32 	%f69, [_Z7computeffffffffffffffffffffffffffffffffffffffffffff_param_25];
	ld.param.f32 	%f70, [_Z7computeffffffffffffffffffffffffffffffffffffffffffff_param_26];
	ld.param.f32 	%f71, [_Z7computeffffffffffffffffffffffffffffffffffffffffffff_param_27];
	ld.param.f32 	%f72, [_Z7computeffffffffffffffffffffffffffffffffffffffffffff_param_30];
	ld.param.f32 	%f73, [_Z7computeffffffffffffffffffffffffffffffffffffffffffff_param_31];
	ld.param.f32 	%f74, [_Z7computeffffffffffffffffffffffffffffffffffffffffffff_param_32];
	ld.param.f32 	%f75, [_Z7computeffffffffffffffffffffffffffffffffffffffffffff_param_33];
	ld.param.f32 	%f76, [_Z7computeffffffffffffffffffffffffffffffffffffffffffff_param_34];
	ld.param.f32 	%f79, [_Z7computeffffffffffffffffffffffffffffffffffffffffffff_param_39];
	ld.param.f32 	%f80, [_Z7computeffffffffffffffffffffffffffffffffffffffffffff_param_40];
	ld.param.f32 	%f81, [_Z7computeffffffffffffffffffffffffffffffffffffffffffff_param_41];
	ld.param.f32 	%f82, [_Z7computeffffffffffffffffffffffffffffffffffffffffffff_param_42];
	ld.param.f32 	%f83, [_Z7computeffffffffffffffffffffffffffffffffffffffffffff_param_43];
	add.u64 	%rd1, %SPL, 0;
	add.f32 	%f87, %f85, 0f0287469E;
	sub.f32 	%f1, %f87, %f86;
	setp.eq.f32 	%p1, %f1, 0f00000000;
	mov.f32 	%f535, 0f3F800000;
	@%p1 bra 	$L__BB0_4;
	abs.f32 	%f88, %f1;
	setp.num.f32 	%p2, %f88, %f88;
	@%p2 bra 	$L__BB0_3;
	mov.f32 	%f134, 0f8558A74E;
	add.rn.f32 	%f535, %f134, %f1;
	bra.uni 	$L__BB0_4;
$L__BB0_3:
	mov.f32 	%f89, 0f31CF5A94;
	mov.f32 	%f90, 0f3F0AA7CD;
	mul.rn.f32 	%f91, %f90, %f89;
	mov.f32 	%f92, 0f3CE3140A;
	mov.f32 	%f93, 0f3DF73FB2;
	mul.rn.f32 	%f94, %f93, %f92;
	mul.f32 	%f95, %f94, 0f40400000;
	fma.rn.f32 	%f96, %f91, 0f3FB8AA3B, 0fB52EB715;
	fma.rn.f32 	%f97, 0fBE2A7CD3, 0f32A55E34, %f96;
	fma.rn.f32 	%f98, %f95, %f91, %f97;
	fma.rn.f32 	%f99, %f94, 0fBE2A7CD3, %f98;
	mov.f32 	%f100, 0fC2E87AFB;
	add.rn.f32 	%f101, %f100, %f99;
	mul.rn.f32 	%f102, %f101, %f1;
	cvt.rni.f32.f32 	%f103, %f102;
	sub.f32 	%f104, %f102, %f103;
	neg.f32 	%f105, %f102;
	fma.rn.f32 	%f106, %f101, %f1, %f105;
	mov.f32 	%f107, 0f42E87AFB;
	add.rn.f32 	%f108, %f101, %f107;
	neg.f32 	%f109, %f108;
	add.rn.f32 	%f110, %f99, %f109;
	fma.rn.f32 	%f111, %f110, %f1, %f106;
	add.f32 	%f112, %f104, %f111;
	setp.gt.f32 	%p3, %f103, 0f00000000;
	selp.b32 	%r23, 0, -2097152000, %p3;
	setp.lt.f32 	%p4, %f102, 0f00000000;
	selp.f32 	%f113, 0f00000000, 0f7F800000, %p4;
	abs.f32 	%f114, %f102;
	setp.gt.f32 	%p5, %f114, 0f43180000;
	cvt.rzi.s32.f32 	%r24, %f103;
	shl.b32 	%r25, %r24, 23;
	sub.s32 	%r26, %r25, %r23;
	mov.b32 	%f115, %r26;
	add.s32 	%r27, %r23, 2130706432;
	mov.b32 	%f116, %r27;
	fma.rn.f32 	%f117, %f112, 0f391FCB8E, 0f3AAF85ED;
	fma.rn.f32 	%f118, %f117, %f112, 0f3C1D9856;
	fma.rn.f32 	%f119, %f118, %f112, 0f3D6357BB;
	fma.rn.f32 	%f120, %f119, %f112, 0f3E75FDEC;
	fma.rn.f32 	%f121, %f120, %f112, 0f3F317218;
	fma.rn.f32 	%f122, %f121, %f112, 0f3F800000;
	mul.f32 	%f123, %f122, %f116;
	mul.f32 	%f124, %f123, %f115;
	selp.f32 	%f125, %f113, %f124, %p5;
	mul.f32 	%f126, %f1, 0f3F000000;
	cvt.rzi.f32.f32 	%f127, %f126;
	add.f32 	%f128, %f127, %f127;
	sub.f32 	%f129, %f1, %f128;
	abs.f32 	%f130, %f129;
	setp.neu.f32 	%p6, %f130, 0f3F800000;
	neg.f32 	%f131, %f125;
	selp.f32 	%f132, %f125, %f131, %p6;
	cvt.rmi.f32.f32 	%f133, %f1;
	setp.neu.f32 	%p7, %f1, %f133;
	selp.f32 	%f535, 0f7FFFFFFF, %f132, %p7;
$L__BB0_4:
	ld.param.f32 	%f527, [_Z7computeffffffffffffffffffffffffffffffffffffffffffff_param_3];
	mov.f32 	%f135, 0f022E713E;
	div.rn.f32 	%f136, %f135, %f535;
	setp.gtu.f32 	%p8, %f543, %f136;
	mov.f32 	%f137, 0f8000000D;
	sub.f32 	%f138, %f137, %f527;
	setp.ltu.f32 	%p9, %f543, %f138;
	or.pred  	%p10, %p9, %p8;
	@%p10 bra 	$L__BB0_44;
	fma.rn.f32 	%f139, %f53, 0f80000000, 0f058F5AC6;
	div.rn.f32 	%f140, %f52, %f139;
	setp.neu.f32 	%p11, %f543, %f140;
	mov.f32 	%f536, 0f3F800000;
	@%p11 bra 	$L__BB0_44;
	add.f32 	%f142, %f54, 0f6ABC224B;
	mul.f32 	%f5, %f142, 0f82371269;
	add.f32 	%f6, %f55, 0f03D45611;
	mul.f32 	%f143, %f6, 0f3F000000;
	cvt.rzi.f32.f32 	%f144, %f143;
	add.f32 	%f145, %f144, %f144;
	sub.f32 	%f146, %f6, %f145;
	abs.f32 	%f7, %f146;
	abs.f32 	%f8, %f5;
	setp.lt.f32 	%p12, %f8, 0f00800000;
	mul.f32 	%f147, %f8, 0f4B800000;
	selp.f32 	%f148, %f147, %f8, %p12;
	selp.f32 	%f149, 0fC1C00000, 0f00000000, %p12;
	mov.b32 	%r28, %f148;
	add.s32 	%r29, %r28, -1060439283;
	and.b32  	%r30, %r29, -8388608;
	sub.s32 	%r31, %r28, %r30;
	mov.b32 	%f150, %r31;
	cvt.rn.f32.s32 	%f151, %r30;
	fma.rn.f32 	%f152, %f151, 0f34000000, %f149;
	add.f32 	%f153, %f150, 0fBF800000;
	add.f32 	%f154, %f150, 0f3F800000;
	rcp.approx.ftz.f32 	%f155, %f154;
	add.f32 	%f156, %f153, %f153;
	mul.f32 	%f157, %f156, %f155;
	mul.f32 	%f158, %f157, %f157;
	sub.f32 	%f159, %f153, %f157;
	add.f32 	%f160, %f159, %f159;
	neg.f32 	%f161, %f157;
	fma.rn.f32 	%f162, %f161, %f153, %f160;
	mul.rn.f32 	%f163, %f155, %f162;
	fma.rn.f32 	%f164, %f158, 0f3A2C32E4, 0f3B52E7DB;
	fma.rn.f32 	%f165, %f164, %f158, 0f3C93BB73;
	fma.rn.f32 	%f166, %f165, %f158, 0f3DF6384F;
	mul.rn.f32 	%f167, %f166, %f158;
	fma.rn.f32 	%f168, %f157, 0f3FB8AA3B, %f152;
	sub.f32 	%f169, %f152, %f168;
	fma.rn.f32 	%f170, %f157, 0f3FB8AA3B, %f169;
	fma.rn.f32 	%f171, %f163, 0f3FB8AA3B, %f170;
	fma.rn.f32 	%f172, %f157, 0f32A55E34, %f171;
	mul.f32 	%f173, %f167, 0f40400000;
	fma.rn.f32 	%f174, %f173, %f163, %f172;
	fma.rn.f32 	%f175, %f167, %f157, %f174;
	add.rn.f32 	%f176, %f168, %f175;
	neg.f32 	%f177, %f168;
	add.rn.f32 	%f178, %f176, %f177;
	neg.f32 	%f179, %f178;
	add.rn.f32 	%f180, %f175, %f179;
	mul.rn.f32 	%f181, %f176, %f6;
	neg.f32 	%f182, %f181;
	fma.rn.f32 	%f183, %f176, %f6, %f182;
	fma.rn.f32 	%f184, %f180, %f6, %f183;
	cvt.rni.f32.f32 	%f185, %f181;
	sub.f32 	%f186, %f181, %f185;
	add.f32 	%f187, %f186, %f184;
	fma.rn.f32 	%f188, %f187, 0f391FCB8E, 0f3AAF85ED;
	fma.rn.f32 	%f189, %f188, %f187, 0f3C1D9856;
	fma.rn.f32 	%f190, %f189, %f187, 0f3D6357BB;
	fma.rn.f32 	%f191, %f190, %f187, 0f3E75FDEC;
	fma.rn.f32 	%f192, %f191, %f187, 0f3F317218;
	fma.rn.f32 	%f193, %f192, %f187, 0f3F800000;
	cvt.rzi.s32.f32 	%r32, %f185;
	setp.gt.f32 	%p13, %f185, 0f00000000;
	selp.b32 	%r33, 0, -2097152000, %p13;
	add.s32 	%r34, %r33, 2130706432;
	mov.b32 	%f194, %r34;
	mul.f32 	%f195, %f193, %f194;
	shl.b32 	%r35, %r32, 23;
	sub.s32 	%r36, %r35, %r33;
	mov.b32 	%f196, %r36;
	mul.f32 	%f197, %f195, %f196;
	abs.f32 	%f198, %f181;
	setp.gt.f32 	%p14, %f198, 0f43180000;
	setp.lt.f32 	%p15, %f181, 0f00000000;
	selp.f32 	%f199, 0f00000000, 0f7F800000, %p15;
	selp.f32 	%f9, %f199, %f197, %p14;
	setp.eq.f32 	%p16, %f5, 0f3F800000;
	setp.eq.f32 	%p17, %f6, 0f00000000;
	or.pred  	%p18, %p16, %p17;
	@%p18 bra 	$L__BB0_14;
	setp.num.f32 	%p19, %f8, %f8;
	abs.f32 	%f200, %f6;
	setp.num.f32 	%p20, %f200, %f200;
	and.pred  	%p21, %p19, %p20;
	@%p21 bra 	$L__BB0_9;
	add.rn.f32 	%f536, %f5, %f6;
	bra.uni 	$L__BB0_14;
$L__BB0_9:
	setp.neu.f32 	%p22, %f5, 0f00000000;
	setp.neu.f32 	%p23, %f8, 0f7F800000;
	and.pred  	%p24, %p22, %p23;
	@%p24 bra 	$L__BB0_11;
	setp.neu.f32 	%p31, %f7, 0f3F800000;
	add.f32 	%f205, %f5, %f5;
	mov.b32 	%r37, %f205;
	setp.lt.f32 	%p32, %f6, 0f00000000;
	xor.b32  	%r38, %r37, 2139095040;
	selp.b32 	%r39, %r38, %r37, %p32;
	and.b32  	%r40, %r39, 2147483647;
	selp.b32 	%r41, %r40, %r39, %p31;
	mov.b32 	%f536, %r41;
	bra.uni 	$L__BB0_14;
$L__BB0_11:
	setp.eq.f32 	%p25, %f5, 0fBF800000;
	setp.eq.f32 	%p26, %f200, 0f7F800000;
	and.pred  	%p27, %p25, %p26;
	@%p27 bra 	$L__BB0_14;
	setp.geu.f32 	%p28, %f5, 0f00000000;
	mov.f32 	%f536, %f9;
	@%p28 bra 	$L__BB0_14;
	setp.neu.f32 	%p29, %f7, 0f3F800000;
	neg.f32 	%f202, %f9;
	selp.f32 	%f203, %f9, %f202, %p29;
	cvt.rmi.f32.f32 	%f204, %f6;
	setp.neu.f32 	%p30, %f6, %f204;
	selp.f32 	%f536, 0f7FFFFFFF, %f203, %p30;
$L__BB0_14:
	ld.param.f32 	%f530, [_Z7computeffffffffffffffffffffffffffffffffffffffffffff_param_18];
	ld.param.f32 	%f529, [_Z7computeffffffffffffffffffffffffffffffffffffffffffff_param_17];
	ld.param.f32 	%f528, [_Z7computeffffffffffffffffffffffffffffffffffffffffffff_param_15];
	div.rn.f32 	%f207, %f536, 0f05A36E66;
	div.rn.f32 	%f208, %f56, %f57;
	fma.rn.f32 	%f209, %f58, %f528, %f208;
	setp.lt.f32 	%p33, %f209, 0f00800000;
	mul.f32 	%f210, %f209, 0f4B000000;
	selp.f32 	%f211, %f210, %f209, %p33;
	selp.f32 	%f212, 0fC1B80000, 0f00000000, %p33;
	mov.b32 	%r42, %f211;
	add.s32 	%r43, %r42, -1059760811;
	and.b32  	%r44, %r43, -8388608;
	sub.s32 	%r45, %r42, %r44;
	mov.b32 	%f213, %r45;
	cvt.rn.f32.s32 	%f214, %r44;
	fma.rn.f32 	%f215, %f214, 0f34000000, %f212;
	add.f32 	%f216, %f213, 0fBF800000;
	fma.rn.f32 	%f217, %f216, 0fBE055027, 0f3E1039F6;
	fma.rn.f32 	%f218, %f217, %f216, 0fBDF8CDCC;
	fma.rn.f32 	%f219, %f218, %f216, 0f3E0F2955;
	fma.rn.f32 	%f220, %f219, %f216, 0fBE2AD8B9;
	fma.rn.f32 	%f221, %f220, %f216, 0f3E4CED0B;
	fma.rn.f32 	%f222, %f221, %f216, 0fBE7FFF22;
	fma.rn.f32 	%f223, %f222, %f216, 0f3EAAAA78;
	fma.rn.f32 	%f224, %f223, %f216, 0fBF000000;
	mul.f32 	%f225, %f216, %f224;
	fma.rn.f32 	%f226, %f225, %f216, %f216;
	fma.rn.f32 	%f227, %f215, 0f3F317218, %f226;
	setp.gt.u32 	%p34, %r42, 2139095039;
	fma.rn.f32 	%f228, %f211, 0f7F800000, 0f7F800000;
	selp.f32 	%f229, %f228, %f227, %p34;
	setp.eq.f32 	%p35, %f211, 0f00000000;
	mul.f32 	%f230, %f229, 0f3EDE5BD9;
	selp.f32 	%f231, 0fFF800000, %f230, %p35;
	sub.f32 	%f543, %f207, %f231;
	fma.rn.f32 	%f232, %f530, 0f3BBB989D, 0f3F000000;
	cvt.sat.f32.f32 	%f233, %f232;
	mov.f32 	%f234, 0f4B400001;
	mov.f32 	%f235, 0f437C0000;
	fma.rm.f32 	%f236, %f233, %f235, %f234;
	add.f32 	%f237, %f236, 0fCB40007F;
	neg.f32 	%f238, %f237;
	fma.rn.f32 	%f239, %f530, 0f3FB8AA3B, %f238;
	fma.rn.f32 	%f240, %f530, 0f32A57060, %f239;
	mov.b32 	%r46, %f236;
	shl.b32 	%r47, %r46, 23;
	mov.b32 	%f241, %r47;
	ex2.approx.ftz.f32 	%f242, %f240;
	mul.f32 	%f243, %f242, %f241;
	mul.f32 	%f244, %f529, %f243;
	mov.f32 	%f245, 0f85B89241;
	sub.f32 	%f246, %f245, %f244;
	mul.f32 	%f247, %f246, 0f00000063;
	mov.f32 	%f248, 0f40800000;
	mul.rn.f32 	%f249, %f247, %f248;
	mov.f32 	%f537, 0f3F800000;
	mul.rn.f32 	%f250, %f249, %f537;
	mul.rn.f32 	%f251, %f250, %f537;
	mul.rn.f32 	%f252, %f251, %f537;
	mov.f32 	%f253, 0f80000000;
	div.rn.f32 	%f254, %f253, %f252;
	abs.f32 	%f255, %f254;
	setp.lt.f32 	%p36, %f255, 0f7B9C33DA;
	selp.f32 	%f256, 0f7B9C33DA, %f255, %p36;
	min.f32 	%f257, %f255, 0f7B9C33DA;
	div.rn.f32 	%f258, %f257, %f256;
	mul.f32 	%f259, %f258, %f258;
	fma.rn.f32 	%f260, %f259, 0f3B33710B, 0fBC807748;
	fma.rn.f32 	%f261, %f260, %f259, 0f3D2CDAB2;
	fma.rn.f32 	%f262, %f261, %f259, 0fBD992D10;
	fma.rn.f32 	%f263, %f262, %f259, 0f3DD9EA6C;
	fma.rn.f32 	%f264, %f263, %f259, 0fBE117CB1;
	fma.rn.f32 	%f265, %f264, %f259, 0f3E4CBCE0;
	fma.rn.f32 	%f266, %f265, %f259, 0fBEAAAA7D;
	mul.f32 	%f267, %f259, %f266;
	fma.rn.f32 	%f268, %f267, %f258, %f258;
	neg.f32 	%f269, %f268;
	fma.rn.f32 	%f270, 0f3F6EE581, 0f3FD774EB, %f269;
	selp.f32 	%f271, %f270, %f268, %p36;
	selp.f32 	%f272, 0f3F6EE581, 0f3FEEE581, %p36;
	selp.f32 	%f273, %f268, %f269, %p36;
	mov.b32 	%r48, %f254;
	fma.rn.f32 	%f274, %f272, 0f3FD774EB, %f273;
	setp.lt.s32 	%p37, %r48, 0;
	selp.f32 	%f275, %f274, %f271, %p37;
	setp.eq.f32 	%p38, %f255, 0f7B9C33DA;
	selp.f32 	%f276, 0f4016CBE4, 0f3F490FDB, %p37;
	add.f32 	%f277, %f255, 0f7B9C33DA;
	abs.f32 	%f278, %f277;
	setp.nan.f32 	%p39, %f278, %f278;
	abs.f32 	%f279, %f275;
	selp.f32 	%f280, %f276, %f279, %p38;
	neg.f32 	%f281, %f280;
	selp.f32 	%f282, %f277, %f281, %p39;
	fma.rn.f32 	%f283, %f282, 0fF9BFCEA6, 0f8570530D;
	fma.rn.f32 	%f284, %f283, 0f3BBB989D, 0f3F000000;
	cvt.sat.f32.f32 	%f285, %f284;
	fma.rm.f32 	%f286, %f285, %f235, %f234;
	add.f32 	%f287, %f286, 0fCB40007F;
	neg.f32 	%f288, %f287;
	fma.rn.f32 	%f289, %f283, 0f3FB8AA3B, %f288;
	fma.rn.f32 	%f290, %f283, 0f32A57060, %f289;
	mov.b32 	%r49, %f286;
	shl.b32 	%r50, %r49, 23;
	mov.b32 	%f291, %r50;
	ex2.approx.ftz.f32 	%f292, %f290;
	mul.f32 	%f293, %f292, %f291;
	mov.f32 	%f294, 0fB7680766;
	div.rn.f32 	%f295, %f294, %f293;
	mul.f32 	%f16, %f60, %f295;
	setp.eq.f32 	%p40, %f16, 0f00000000;
	@%p40 bra 	$L__BB0_17;
	mov.f32 	%f296, 0f324F75B4;
	mov.f32 	%f297, 0f3F131A53;
	mul.rn.f32 	%f298, %f297, %f296;
	mov.f32 	%f299, 0f3DB6757C;
	mov.f32 	%f300, 0f3DF9904A;
	mul.rn.f32 	%f301, %f300, %f299;
	mul.f32 	%f302, %f301, 0f40400000;
	fma.rn.f32 	%f303, %f298, 0f3FB8AA3B, 0f34BB10B5;
	fma.rn.f32 	%f304, 0fBE98D295, 0f32A55E34, %f303;
	fma.rn.f32 	%f305, %f302, %f298, %f304;
	fma.rn.f32 	%f306, %f301, 0fBE98D295, %f305;
	mov.f32 	%f307, 0f42E32386;
	add.rn.f32 	%f308, %f307, %f306;
	mul.rn.f32 	%f309, %f308, %f16;
	cvt.rni.f32.f32 	%f310, %f309;
	sub.f32 	%f311, %f309, %f310;
	neg.f32 	%f312, %f309;
	fma.rn.f32 	%f313, %f308, %f16, %f312;
	mov.f32 	%f314, 0fC2E32386;
	add.rn.f32 	%f315, %f308, %f314;
	neg.f32 	%f316, %f315;
	add.rn.f32 	%f317, %f306, %f316;
	fma.rn.f32 	%f318, %f317, %f16, %f313;
	add.f32 	%f319, %f311, %f318;
	setp.gt.f32 	%p41, %f310, 0f00000000;
	selp.b32 	%r51, 0, -2097152000, %p41;
	abs.f32 	%f320, %f16;
	setp.num.f32 	%p42, %f320, %f320;
	setp.lt.f32 	%p43, %f309, 0f00000000;
	selp.f32 	%f321, 0f00000000, 0f7F800000, %p43;
	abs.f32 	%f322, %f309;
	setp.gt.f32 	%p44, %f322, 0f43180000;
	cvt.rzi.s32.f32 	%r52, %f310;
	shl.b32 	%r53, %r52, 23;
	sub.s32 	%r54, %r53, %r51;
	mov.b32 	%f323, %r54;
	add.s32 	%r55, %r51, 2130706432;
	mov.b32 	%f324, %r55;
	fma.rn.f32 	%f325, %f319, 0f391FCB8E, 0f3AAF85ED;
	fma.rn.f32 	%f326, %f325, %f319, 0f3C1D9856;
	fma.rn.f32 	%f327, %f326, %f319, 0f3D6357BB;
	fma.rn.f32 	%f328, %f327, %f319, 0f3E75FDEC;
	fma.rn.f32 	%f329, %f328, %f319, 0f3F317218;
	fma.rn.f32 	%f330, %f329, %f319, 0f3F800000;
	mul.f32 	%f331, %f330, %f324;
	mul.f32 	%f332, %f331, %f323;
	selp.f32 	%f537, %f321, %f332, %p44;
	@%p42 bra 	$L__BB0_17;
	mov.f32 	%f333, 0f783D82F2;
	add.rn.f32 	%f537, %f333, %f16;
$L__BB0_17:
	setp.ltu.f32 	%p45, %f543, %f537;
	@%p45 bra 	$L__BB0_40;
	fma.rn.f32 	%f20, %f63, 0fC3182B85, 0f79F564F0;
	mul.f32 	%f334, %f20, 0f3F22F983;
	cvt.rni.s32.f32 	%r98, %f334;
	cvt.rn.f32.s32 	%f335, %r98;
	fma.rn.f32 	%f336, %f335, 0fBFC90FDA, %f20;
	fma.rn.f32 	%f337, %f335, 0fB3A22168, %f336;
	fma.rn.f32 	%f538, %f335, 0fA7C234C5, %f337;
	abs.f32 	%f22, %f20;
	setp.ltu.f32 	%p46, %f22, 0f47CE4780;
	@%p46 bra 	$L__BB0_26;
	setp.neu.f32 	%p47, %f22, 0f7F800000;
	@%p47 bra 	$L__BB0_21;
	mov.f32 	%f340, 0f00000000;
	mul.rn.f32 	%f538, %f20, %f340;
	mov.b32 	%r98, 0;
	bra.uni 	$L__BB0_26;
$L__BB0_21:
	mov.b32 	%r2, %f20;
	shl.b32 	%r57, %r2, 8;
	or.b32  	%r3, %r57, -2147483648;
	mov.b64 	%rd24, 0;
	mov.b32 	%r95, 0;
	mov.u64 	%rd22, __cudart_i2opi_f;
	mov.u64 	%rd23, %rd1;
$L__BB0_22:
	.pragma "nounroll";
	ld.global.nc.u32 	%r58, [%rd22];
	mad.wide.u32 	%rd12, %r58, %r3, %rd24;
	shr.u64 	%rd24, %rd12, 32;
	st.local.u32 	[%rd23], %rd12;
	add.s32 	%r95, %r95, 1;
	add.s64 	%rd23, %rd23, 4;
	add.s64 	%rd22, %rd22, 4;
	setp.ne.s32 	%p48, %r95, 6;
	@%p48 bra 	$L__BB0_22;
	shr.u32 	%r59, %r2, 23;
	st.local.u32 	[%rd1+24], %rd24;
	and.b32  	%r6, %r59, 31;
	and.b32  	%r60, %r59, 224;
	add.s32 	%r61, %r60, -128;
	shr.u32 	%r62, %r61, 5;
	mul.wide.u32 	%rd13, %r62, 4;
	sub.s64 	%rd8, %rd1, %rd13;
	ld.local.u32 	%r96, [%rd8+24];
	ld.local.u32 	%r97, [%rd8+20];
	setp.eq.s32 	%p49, %r6, 0;
	@%p49 bra 	$L__BB0_25;
	shf.l.wrap.b32 	%r96, %r97, %r96, %r6;
	ld.local.u32 	%r63, [%rd8+16];
	shf.l.wrap.b32 	%r97, %r63, %r97, %r6;
$L__BB0_25:
	shr.u32 	%r64, %r96, 30;
	shf.l.wrap.b32 	%r65, %r97, %r96, 2;
	shl.b32 	%r66, %r97, 2;
	shr.u32 	%r67, %r65, 31;
	add.s32 	%r68, %r67, %r64;
	neg.s32 	%r69, %r68;
	setp.lt.s32 	%p50, %r2, 0;
	selp.b32 	%r98, %r69, %r68, %p50;
	xor.b32  	%r70, %r65, %r2;
	shr.s32 	%r71, %r65, 31;
	xor.b32  	%r72, %r71, %r65;
	xor.b32  	%r73, %r71, %r66;
	cvt.u64.u32 	%rd14, %r72;
	shl.b64 	%rd15, %rd14, 32;
	cvt.u64.u32 	%rd16, %r73;
	or.b64  	%rd17, %rd15, %rd16;
	cvt.rn.f64.s64 	%fd1, %rd17;
	mul.f64 	%fd2, %fd1, 0d3BF921FB54442D19;
	cvt.rn.f32.f64 	%f338, %fd2;
	neg.f32 	%f339, %f338;
	setp.lt.s32 	%p51, %r70, 0;
	selp.f32 	%f538, %f339, %f338, %p51;
$L__BB0_26:
	mul.rn.f32 	%f342, %f538, %f538;
	and.b32  	%r75, %r98, 1;
	setp.eq.b32 	%p52, %r75, 1;
	selp.f32 	%f343, 0f3F800000, %f538, %p52;
	fma.rn.f32 	%f344, %f342, %f343, 0f00000000;
	fma.rn.f32 	%f345, %f342, 0f37CBAC00, 0fBAB607ED;
	selp.f32 	%f346, %f345, 0fB94D4153, %p52;
	selp.f32 	%f347, 0f3D2AAABB, 0f3C0885E4, %p52;
	fma.rn.f32 	%f348, %f346, %f342, %f347;
	selp.f32 	%f349, 0fBEFFFFFF, 0fBE2AAAA8, %p52;
	fma.rn.f32 	%f350, %f348, %f342, %f349;
	fma.rn.f32 	%f351, %f350, %f344, %f343;
	and.b32  	%r76, %r98, 2;
	setp.eq.s32 	%p53, %r76, 0;
	mov.f32 	%f352, 0f00000000;
	sub.f32 	%f353, %f352, %f351;
	selp.f32 	%f354, %f351, %f353, %p53;
	setp.lt.f32 	%p54, %f354, 0f00800000;
	mul.f32 	%f355, %f354, 0f4B000000;
	selp.f32 	%f356, %f355, %f354, %p54;
	selp.f32 	%f357, 0fC1B80000, 0f00000000, %p54;
	mov.b32 	%r77, %f356;
	add.s32 	%r78, %r77, -1059760811;
	and.b32  	%r79, %r78, -8388608;
	sub.s32 	%r80, %r77, %r79;
	mov.b32 	%f358, %r80;
	cvt.rn.f32.s32 	%f359, %r79;
	fma.rn.f32 	%f360, %f359, 0f34000000, %f357;
	add.f32 	%f361, %f358, 0fBF800000;
	fma.rn.f32 	%f362, %f361, 0fBE055027, 0f3E1039F6;
	fma.rn.f32 	%f363, %f362, %f361, 0fBDF8CDCC;
	fma.rn.f32 	%f364, %f363, %f361, 0f3E0F2955;
	fma.rn.f32 	%f365, %f364, %f361, 0fBE2AD8B9;
	fma.rn.f32 	%f366, %f365, %f361, 0f3E4CED0B;
	fma.rn.f32 	%f367, %f366, %f361, 0fBE7FFF22;
	fma.rn.f32 	%f368, %f367, %f361, 0f3EAAAA78;
	fma.rn.f32 	%f369, %f368, %f361, 0fBF000000;
	mul.f32 	%f370, %f361, %f369;
	fma.rn.f32 	%f371, %f370, %f361, %f361;
	fma.rn.f32 	%f372, %f360, 0f3F317218, %f371;
	setp.gt.u32 	%p55, %r77, 2139095039;
	fma.rn.f32 	%f373, %f356, 0f7F800000, 0f7F800000;
	selp.f32 	%f374, %f373, %f372, %p55;
	setp.eq.f32 	%p56, %f356, 0f00000000;
	mul.f32 	%f375, %f374, 0f3EDE5BD9;
	mul.f32 	%f376, %f375, 0fE77874B8;
	selp.f32 	%f377, 0f7F800000, %f376, %p56;
	abs.f32 	%f378, %f377;
	setp.gt.f32 	%p57, %f378, 0f3F800000;
	rcp.approx.ftz.f32 	%f379, %f378;
	selp.f32 	%f380, %f379, %f378, %p57;
	mul.f32 	%f381, %f380, %f380;
	fma.rn.f32 	%f382, %f381, 0f3B2090AA, 0fBC6BE14F;
	fma.rn.f32 	%f383, %f382, %f381, 0f3D23397E;
	fma.rn.f32 	%f384, %f383, %f381, 0fBD948A7A;
	fma.rn.f32 	%f385, %f384, %f381, 0f3DD76B21;
	fma.rn.f32 	%f386, %f385, %f381, 0fBE111E88;
	fma.rn.f32 	%f387, %f386, %f381, 0f3E4CAF60;
	fma.rn.f32 	%f388, %f387, %f381, 0fBEAAAA27;
	mul.f32 	%f389, %f381, %f388;
	fma.rn.f32 	%f390, %f389, %f380, %f380;
	neg.f32 	%f391, %f390;
	fma.rn.f32 	%f392, 0f3F6EE581, 0f3FD774EB, %f391;
	selp.f32 	%f393, %f392, %f390, %p57;
	setp.num.f32 	%p58, %f378, %f378;
	copysign.f32 	%f394, %f377, %f393;
	selp.f32 	%f395, %f394, %f393, %p58;
	add.f32 	%f396, %f543, %f395;
	fma.rn.f32 	%f397, %f64, 0fFF800000, %f396;
	div.rn.f32 	%f398, %f352, %f65;
	add.f32 	%f26, %f398, %f397;
	div.rn.f32 	%f399, %f69, 0f00000000;
	mov.f32 	%f400, 0f022E6A46;
	sub.f32 	%f401, %f400, %f399;
	setp.lt.f32 	%p59, %f401, 0f00800000;
	mul.f32 	%f402, %f401, 0f4B000000;
	selp.f32 	%f403, %f402, %f401, %p59;
	selp.f32 	%f404, 0fC1B80000, 0f00000000, %p59;
	mov.b32 	%r81, %f403;
	add.s32 	%r82, %r81, -1059760811;
	and.b32  	%r83, %r82, -8388608;
	sub.s32 	%r84, %r81, %r83;
	mov.b32 	%f405, %r84;
	cvt.rn.f32.s32 	%f406, %r83;
	fma.rn.f32 	%f407, %f406, 0f34000000, %f404;
	add.f32 	%f408, %f405, 0fBF800000;
	fma.rn.f32 	%f409, %f408, 0fBE055027, 0f3E1039F6;
	fma.rn.f32 	%f410, %f409, %f408, 0fBDF8CDCC;
	fma.rn.f32 	%f411, %f410, %f408, 0f3E0F2955;
	fma.rn.f32 	%f412, %f411, %f408, 0fBE2AD8B9;
	fma.rn.f32 	%f413, %f412, %f408, 0f3E4CED0B;
	fma.rn.f32 	%f414, %f413, %f408, 0fBE7FFF22;
	fma.rn.f32 	%f415, %f414, %f408, 0f3EAAAA78;
	fma.rn.f32 	%f416, %f415, %f408, 0fBF000000;
	mul.f32 	%f417, %f408, %f416;
	fma.rn.f32 	%f418, %f417, %f408, %f408;
	fma.rn.f32 	%f419, %f407, 0f3F317218, %f418;
	setp.gt.u32 	%p60, %r81, 2139095039;
	fma.rn.f32 	%f420, %f403, 0f7F800000, 0f7F800000;
	selp.f32 	%f421, %f420, %f419, %p60;
	setp.eq.f32 	%p61, %f403, 0f00000000;
	selp.f32 	%f422, 0fFF800000, %f421, %p61;
	div.rn.f32 	%f423, %f68, %f422;
	abs.f32 	%f27, %f423;
	setp.gt.f32 	%p62, %f27, 0f00000058;
	mov.f32 	%f541, 0f00000058;
	@%p62 bra 	$L__BB0_39;
	mul.f32 	%f28, %f27, 0f4B000000;
	setp.ltu.f32 	%p63, %f28, 0f00000058;
	@%p63 bra 	$L__BB0_34;
	mov.f32 	%f424, 0f00000058;
	div.approx.f32 	%f425, %f424, %f27;
	cvt.rzi.f32.f32 	%f539, %f425;
	neg.f32 	%f30, %f27;
	fma.rn.f32 	%f31, %f30, %f539, 0f00000058;
	mov.b32 	%r15, %f31;
	mov.b32 	%r85, %f27;
	setp.lt.u32 	%p64, %r15, %r85;
	@%p64 bra 	$L__BB0_33;
	setp.lt.u32 	%p65, %r15, -2147483647;
	@%p65 bra 	$L__BB0_31;
	add.f32 	%f430, %f539, 0fBF800000;
	setp.lt.f32 	%p68, %f31, %f30;
	add.f32 	%f431, %f430, 0fBF800000;
	selp.f32 	%f539, %f431, %f430, %p68;
	bra.uni 	$L__BB0_33;
$L__BB0_31:
	add.f32 	%f539, %f539, 0f3F800000;
	add.f32 	%f426, %f27, %f27;
	setp.ltu.f32 	%p66, %f31, %f426;
	@%p66 bra 	$L__BB0_33;
	add.f32 	%f427, %f539, 0f3F800000;
	fma.rn.f32 	%f428, %f27, 0fC0400000, %f31;
	setp.ge.f32 	%p67, %f428, 0f00000000;
	add.f32 	%f429, %f427, 0f3F800000;
	selp.f32 	%f539, %f429, %f427, %p67;
$L__BB0_33:
	fma.rn.f32 	%f541, %f30, %f539, 0f00000058;
	bra.uni 	$L__BB0_39;
$L__BB0_34:
	mov.b32 	%r86, %f28;
	and.b32  	%r16, %r86, -8388608;
	and.b32  	%r87, %r86, 8388607;
	or.b32  	%r17, %r87, 1065353216;
	setp.eq.s32 	%p69, %r16, 192937984;
	mov.f32 	%f540, 0f34000058;
	@%p69 bra 	$L__BB0_38;
	mov.b32 	%f433, %r17;
	rcp.approx.ftz.f32 	%f37, %f433;
	sub.s32 	%r100, 192937984, %r16;
	neg.f32 	%f38, %f433;
	mov.b32 	%r99, 1065353304;
$L__BB0_36:
	min.u32 	%r89, %r100, 192937984;
	add.s32 	%r90, %r99, %r89;
	mov.b32 	%f434, %r90;
	mul.f32 	%f435, %f37, %f434;
	fma.rn.f32 	%f436, %f38, %f435, %f434;
	fma.rn.f32 	%f437, %f436, %f37, %f435;
	fma.rn.f32 	%f438, %f38, %f437, %f434;
	fma.rz.f32 	%f439, %f438, %f37, %f437;
	cvt.rzi.f32.f32 	%f440, %f439;
	fma.rn.f32 	%f441, %f38, %f440, %f434;
	sub.s32 	%r100, %r100, %r89;
	mov.b32 	%r99, %f441;
	setp.ne.s32 	%p70, %r100, 0;
	setp.ne.s32 	%p71, %r99, 0;
	and.pred  	%p72, %p70, %p71;
	@%p72 bra 	$L__BB0_36;
	mul.f32 	%f540, %f441, 0f34000000;
$L__BB0_38:
	mov.b32 	%f442, %r16;
	setp.leu.f32 	%p73, %f27, 0f00000000;
	selp.f32 	%f443, 0f7FFFFFFF, %f442, %p73;
	mul.f32 	%f541, %f443, %f540;
$L__BB0_39:
	ld.param.f32 	%f531, [_Z7computeffffffffffffffffffffffffffffffffffffffffffff_param_22];
	abs.f32 	%f444, %f541;
	setp.nan.f32 	%p74, %f444, %f444;
	abs.f32 	%f445, %f541;
	selp.f32 	%f446, %f541, %f445, %p74;
	div.rn.f32 	%f447, %f67, %f446;
	abs.f32 	%f448, %f447;
	fma.rn.f32 	%f449, %f448, 0fBF000000, 0f3F000000;
	rsqrt.approx.ftz.f32 	%f450, %f449;
	mul.f32 	%f451, %f450, %f449;
	mul.f32 	%f452, %f450, 0fBF000000;
	fma.rn.f32 	%f453, %f451, %f452, 0f3F000000;
	fma.rn.f32 	%f454, %f451, %f453, %f451;
	setp.eq.f32 	%p75, %f448, 0f3F800000;
	selp.f32 	%f455, 0f00000000, %f454, %p75;
	setp.gt.f32 	%p76, %f448, 0f3F0F5C29;
	selp.f32 	%f456, %f455, %f448, %p76;
	mul.f32 	%f457, %f456, %f456;
	fma.rn.f32 	%f458, %f457, 0f3D4DD2F7, 0f3C99CA97;
	fma.rn.f32 	%f459, %f458, %f457, 0f3D3F90E8;
	fma.rn.f32 	%f460, %f459, %f457, 0f3D993CCF;
	fma.rn.f32 	%f461, %f460, %f457, 0f3E2AAC04;
	mul.f32 	%f462, %f457, %f461;
	fma.rn.f32 	%f463, %f462, %f456, %f456;
	mul.f32 	%f464, %f463, 0fC0000000;
	fma.rn.f32 	%f465, 0f3F6EE581, 0f3FD774EB, %f464;
	selp.f32 	%f466, %f465, %f463, %p76;
	setp.num.f32 	%p77, %f466, %f466;
	copysign.f32 	%f467, %f447, %f466;
	selp.f32 	%f468, %f467, %f466, %p77;
	mov.f32 	%f469, 0f00000000;
	sub.f32 	%f470, %f469, %f468;
	sub.f32 	%f471, %f531, %f470;
	add.f32 	%f543, %f26, %f471;
$L__BB0_40:
	add.f32 	%f472, %f71, 0f3F04F69F;
	mov.f32 	%f473, 0f269B69F0;
	div.rn.f32 	%f474, %f473, %f472;
	add.f32 	%f475, %f70, %f474;
	setp.neu.f32 	%p78, %f543, %f475;
	@%p78 bra 	$L__BB0_42;
	div.rn.f32 	%f476, %f72, 0f629AAC1B;
	fma.rn.f32 	%f477, %f73, 0f84165CBE, %f476;
	div.rn.f32 	%f478, %f74, %f75;
	fma.rn.f32 	%f479, %f76, 0f02641C98, %f478;
	add.f32 	%f543, %f477, %f479;
$L__BB0_42:
	ld.param.f32 	%f532, [_Z7computeffffffffffffffffffffffffffffffffffffffffffff_param_35];
	mov.f32 	%f480, 0f80002A47;
	sub.f32 	%f481, %f480, %f532;
	setp.geu.f32 	%p79, %f543, %f481;
	@%p79 bra 	$L__BB0_44;
	ld.param.f32 	%f533, [_Z7computeffffffffffffffffffffffffffffffffffffffffffff_param_38];
	sub.f32 	%f482, %f80, %f81;
	mul.f32 	%f483, %f482, 0f80000000;
	abs.f32 	%f484, %f483;
	mov.f32 	%f485, 0f3FB8AA3B;
	mul.rn.f32 	%f486, %f484, %f485;
	cvt.rzi.f32.f32 	%f487, %f486;
	abs.f32 	%f488, %f487;
	setp.gt.f32 	%p80, %f488, 0f42FC0000;
	mov.f32 	%f489, 0f42FC0000;
	copysign.f32 	%f490, %f487, %f489;
	selp.f32 	%f491, %f490, %f487, %p80;
	fma.rn.f32 	%f492, %f491, 0fBF317218, %f484;
	fma.rn.f32 	%f493, %f491, 0f3102E308, %f492;
	mul.f32 	%f494, %f493, 0f3FB8AA3B;
	add.f32 	%f495, %f491, 0f4B40007D;
	mov.b32 	%r91, %f495;
	shl.b32 	%r92, %r91, 23;
	mov.b32 	%f496, %r92;
	ex2.approx.ftz.f32 	%f497, %f494;
	mul.f32 	%f498, %f497, %f496;
	mov.f32 	%f499, 0f3E000000;
	div.approx.ftz.f32 	%f500, %f499, %f498;
	fma.rn.f32 	%f501, %f498, 0f40000000, %f500;
	add.f32 	%f502, %f79, %f501;
	abs.f32 	%f503, %f502;
	fma.rn.f32 	%f504, %f503, 0fBF000000, 0f3F000000;
	rsqrt.approx.ftz.f32 	%f505, %f504;
	mul.f32 	%f506, %f505, %f504;
	mul.f32 	%f507, %f505, 0fBF000000;
	fma.rn.f32 	%f508, %f506, %f507, 0f3F000000;
	fma.rn.f32 	%f509, %f506, %f508, %f506;
	setp.eq.f32 	%p81, %f503, 0f3F800000;
	selp.f32 	%f510, 0f00000000, %f509, %p81;
	setp.gt.f32 	%p82, %f503, 0f3F0F5C29;
	selp.f32 	%f511, %f510, %f503, %p82;
	mul.f32 	%f512, %f511, %f511;
	fma.rn.f32 	%f513, %f512, 0f3D4DD2F7, 0f3C99CA97;
	fma.rn.f32 	%f514, %f513, %f512, 0f3D3F90E8;
	fma.rn.f32 	%f515, %f514, %f512, 0f3D993CCF;
	fma.rn.f32 	%f516, %f515, %f512, 0f3E2AAC04;
	mul.f32 	%f517, %f512, %f516;
	fma.rn.f32 	%f518, %f517, %f511, %f511;
	mul.f32 	%f519, %f518, 0fC0000000;
	fma.rn.f32 	%f520, 0f3F6EE581, 0f3FD774EB, %f519;
	selp.f32 	%f521, %f520, %f518, %p82;
	setp.num.f32 	%p83, %f521, %f521;
	copysign.f32 	%f522, %f502, %f521;
	selp.f32 	%f523, %f522, %f521, %p83;
	sub.f32 	%f524, %f533, %f523;
	mul.f32 	%f525, %f524, 0f80000000;
	mul.f32 	%f526, %f82, %f83;
	div.rn.f32 	%f543, %f525, %f526;
$L__BB0_44:
	add.u64 	%rd18, %SP, 32;
	add.u64 	%rd19, %SPL, 32;
	cvt.f64.f32 	%fd3, %f543;
	st.local.f64 	[%rd19], %fd3;
	mov.u64 	%rd20, $str;
	cvta.global.u64 	%rd21, %rd20;
	{ // callseq 0, 0
	.param .b64 param0;
	st.param.b64 	[param0], %rd21;
	.param .b64 param1;
	st.param.b64 	[param1], %rd18;
	.param .b32 retval0;
	call.uni (retval0), 
	vprintf, 
	(
	param0, 
	param1
	);
	ld.param.b32 	%r93, [retval0];
	} // callseq 0
	ret;

}


// ===== COMPILED SASS (sm_100) =====

	.target	sm_100

	.elftype	@"ET_EXEC"


//--------------------- .note.nv.tkinfo           --------------------------
	.section	.note.nv.tkinfo,"",@"SHT_NOTE"
	.sectionflags	@"SHF_NOTE_NV_TKINFO"
	.tkinfo
        /*0018*/ 	.word	0x00000002
        /*0030*/ 	.string	""
        /*0030*/ 	.string	"ptxas"
        /*0030*/ 	.string	"Cuda compilation tools, release 13.0, V13.0.88"
        /*0030*/ 	.string	"Build cuda_13.0.r13.0/compiler.36424714_0"
        /*0030*/ 	.string	"-arch sm_100 -m 64 "



//--------------------- .note.nv.cuinfo           --------------------------
	.section	.note.nv.cuinfo,"",@"SHT_NOTE"
	.sectionflags	@"SHF_NOTE_NV_CUINFO"
        /*0018*/ 	.short	0x0002
        /*001a*/ 	.short	0x0064
        /*001c*/ 	.short	0x0082
	.zero		2


//--------------------- .nv.info                  --------------------------
	.section	.nv.info,"",@"SHT_CUDA_INFO"
	.align	4


	//----- nvinfo : EIATTR_REGCOUNT
	.align		4
        /*0000*/ 	.byte	0x04, 0x2f
        /*0002*/ 	.short	(.L_3 - .L_2)
	.align		4
.L_2:
        /*0004*/ 	.word	index@(_Z7computeffffffffffffffffffffffffffffffffffffffffffff)
        /*0008*/ 	.word	0x00000018


	//----- nvinfo : EIATTR_FRAME_SIZE
	.align		4
.L_3:
        /*000c*/ 	.byte	0x04, 0x11
        /*000e*/ 	.short	(.L_5 - .L_4)
	.align		4
.L_4:
        /*0010*/ 	.word	index@($__internal_0_$__cuda_sm3x_div_rn_noftz_f32_slowpath)
        /*0014*/ 	.word	0x00000028


	//----- nvinfo : EIATTR_FRAME_SIZE
	.align		4
.L_5:
        /*0018*/ 	.byte	0x04, 0x11
        /*001a*/ 	.short	(.L_7 - .L_6)
	.align		4
.L_6:
        /*001c*/ 	.word	index@(_Z7computeffffffffffffffffffffffffffffffffffffffffffff)
        /*0020*/ 	.word	0x00000028


	//----- nvinfo : EIATTR_MIN_STACK_SIZE
	.align		4
.L_7:
        /*0024*/ 	.byte	0x04, 0x12
        /*0026*/ 	.short	(.L_9 - .L_8)
	.align		4
.L_8:
        /*0028*/ 	.word	index@(_Z7computeffffffffffffffffffffffffffffffffffffffffffff)
        /*002c*/ 	.word	0x00000028
.L_9:


//--------------------- .nv.compat                --------------------------
	.section	.nv.compat,"",@"SHT_CUDA_COMPAT_INFO"
	.align	4
        /*0000*/ 	.byte	0x02, 0x09, 0x00, 0x00, 0x02, 0x02, 0x01, 0x00, 0x02, 0x05, 0x05, 0x00, 0x03, 0x07, 0x01, 0x01
        /*0010*/ 	.byte	0x02, 0x03, 0x00, 0x00, 0x02, 0x06, 0x01, 0x00, 0x04, 0x0b, 0x08, 0x00, 0x01, 0x00, 0x00, 0x00
        /*0020*/ 	.byte	0x00, 0x00, 0x00, 0x00


//--------------------- .nv.info._Z7computeffffffffffffffffffffffffffffffffffffffffffff --------------------------
	.section	.nv.info._Z7computeffffffffffffffffffffffffffffffffffffffffffff,"",@"SHT_CUDA_INFO"
	.sectionflags	@""
	.align	4


	//----- nvinfo : EIATTR_CUDA_API_VERSION
	.align		4
        /*0000*/ 	.byte	0x04, 0x37
        /*0002*/ 	.short	(.L_11 - .L_10)
.L_10:
        /*0004*/ 	.word	0x00000082


	//----- nvinfo : EIATTR_KPARAM_INFO
	.align		4
.L_11:
        /*0008*/ 	.byte	0x04, 0x17
        /*000a*/ 	.short	(.L_13 - .L_12)
.L_12:
        /*000c*/ 	.word	0x00000000
        /*0010*/ 	.short	0x002b
        /*0012*/ 	.short	0x00ac
        /*0014*/ 	.byte	0x00, 0xf0, 0x11, 0x00


	//----- nvinfo : EIATTR_KPARAM_INFO
	.align		4
.L_13:
        /*0018*/ 	.byte	0x04, 0x17
        /*001a*/ 	.short	(.L_15 - .L_14)
.L_14:
        /*001c*/ 	.word	0x00000000
        /*0020*/ 	.short	0x002a
        /*0022*/ 	.short	0x00a8
        /*0024*/ 	.byte	0x00, 0xf0, 0x11, 0x00


	//----- nvinfo : EIATTR_KPARAM_INFO
	.align		4
.L_15:
        /*0028*/ 	.byte	0x04, 0x17
        /*002a*/ 	.short	(.L_17 - .L_16)
.L_16:
        /*002c*/ 	.word	0x00000000
        /*0030*/ 	.short	0x0029
        /*0032*/ 	.short	0x00a4
        /*0034*/ 	.byte	0x00, 0xf0, 0x11, 0x00


	//----- nvinfo : EIATTR_KPARAM_INFO
	.align		4
.L_17:
        /*0038*/ 	.byte	0x04, 0x17
        /*003a*/ 	.short	(.L_19 - .L_18)
.L_18:
        /*003c*/ 	.word	0x00000000
        /*0040*/ 	.short	0x0028
        /*0042*/ 	.short	0x00a0
        /*0044*/ 	.byte	0x00, 0xf0, 0x11, 0x00


	//----- nvinfo : EIATTR_KPARAM_INFO
	.align		4
.L_19:
        /*0048*/ 	.byte	0x04, 0x17
        /*004a*/ 	.short	(.L_21 - .L_20)
.L_20:
        /*004c*/ 	.word	0x00000000
        /*0050*/ 	.short	0x0027
        /*0052*/ 	.short	0x009c
        /*0054*/ 	.byte	0x00, 0xf0, 0x11, 0x00


	//----- nvinfo : EIATTR_KPARAM_INFO
	.align		4
.L_21:
        /*0058*/ 	.byte	0x04, 0x17
        /*005a*/ 	.short	(.L_23 - .L_22)
.L_22:
        /*005c*/ 	.word	0x00000000
        /*0060*/ 	.short	0x0026
        /*0062*/ 	.short	0x0098
        /*0064*/ 	.byte	0x00, 0xf0, 0x11, 0x00


	//----- nvinfo : EIATTR_KPARAM_INFO
	.align		4
.L_23:
        /*0068*/ 	.byte	0x04, 0x17
        /*006a*/ 	.short	(.L_25 - .L_24)
.L_24:
        /*006c*/ 	.word	0x00000000
        /*0070*/ 	.short	0x0025
        /*0072*/ 	.short	0x0094
        /*0074*/ 	.byte	0x00, 0xf0, 0x11, 0x00


	//----- nvinfo : EIATTR_KPARAM_INFO
	.align		4
.L_25:
        /*0078*/ 	.byte	0x04, 0x17
        /*007a*/ 	.short	(.L_27 - .L_26)
.L_26:
        /*007c*/ 	.word	0x00000000
        /*0080*/ 	.short	0x0024
        /*0082*/ 	.short	0x0090
        /*0084*/ 	.byte	0x00, 0xf0, 0x11, 0x00


	//----- nvinfo : EIATTR_KPARAM_INFO
	.align		4
.L_27:
        /*0088*/ 	.byte	0x04, 0x17
        /*008a*/ 	.short	(.L_29 - .L_28)
.L_28:
        /*008c*/ 	.word	0x00000000
        /*0090*/ 	.short	0x0023
        /*0092*/ 	.short	0x008c
        /*0094*/ 	.byte	0x00, 0xf0, 0x11, 0x00


	//----- nvinfo : EIATTR_KPARAM_INFO
	.align		4
.L_29:
        /*0098*/ 	.byte	0x04, 0x17
        /*009a*/ 	.short	(.L_31 - .L_30)
.L_30:
        /*009c*/ 	.word	0x00000000
        /*00a0*/ 	.short	0x0022
        /*00a2*/ 	.short	0x0088
        /*00a4*/ 	.byte	0x00, 0xf0, 0x11, 0x00


	//----- nvinfo : EIATTR_KPARAM_INFO
	.align		4
.L_31:
        /*00a8*/ 	.byte	0x04, 0x17
        /*00aa*/ 	.short	(.L_33 - .L_32)
.L_32:
        /*00ac*/ 	.word	0x00000000
        /*00b0*/ 	.short	0x0021
        /*00b2*/ 	.short	0x0084
        /*00b4*/ 	.byte	0x00, 0xf0, 0x11, 0x00


	//----- nvinfo : EIATTR_KPARAM_INFO
	.align		4
.L_33:
        /*00b8*/ 	.byte	0x04, 0x17
        /*00ba*/ 	.short	(.L_35 - .L_34)
.L_34:
        /*00bc*/ 	.word	0x00000000
        /*00c0*/ 	.short	0x0020
        /*00c2*/ 	.short	0x0080
        /*00c4*/ 	.byte	0x00, 0xf0, 0x11, 0x00


	//----- nvinfo : EIATTR_KPARAM_INFO
	.align		4
.L_35:
        /*00c8*/ 	.byte	0x04, 0x17
        /*00ca*/ 	.short	(.L_37 - .L_36)
.L_36:
        /*00cc*/ 	.word	0x00000000
        /*00d0*/ 	.short	0x001f
        /*00d2*/ 	.short	0x007c
        /*00d4*/ 	.byte	0x00, 0xf0, 0x11, 0x00


	//----- nvinfo : EIATTR_KPARAM_INFO
	.align		4
.L_37:
        /*00d8*/ 	.byte	0x04, 0x17
        /*00da*/ 	.short	(.L_39 - .L_38)
.L_38:
        /*00dc*/ 	.word	0x00000000
        /*00e0*/ 	.short	0x001e
        /*00e2*/ 	.short	0x0078
        /*00e4*/ 	.byte	0x00, 0xf0, 0x11, 0x00


	//----- nvinfo : EIATTR_KPARAM_INFO
	.align		4
.L_39:
        /*00e8*/ 	.byte	0x04, 0x17
        /*00ea*/ 	.short	(.L_41 - .L_40)
.L_40:
        /*00ec*/ 	.word	0x00000000
        /*00f0*/ 	.short	0x001d
        /*00f2*/ 	.short	0x0074
        /*00f4*/ 	.byte	0x00, 0xf0, 0x11, 0x00


	//----- nvinfo : EIATTR_KPARAM_INFO
	.align		4
.L_41:
        /*00f8*/ 	.byte	0x04, 0x17
        /*00fa*/ 	.short	(.L_43 - .L_42)
.L_42:
        /*00fc*/ 	.word	0x00000000
        /*0100*/ 	.short	0x001c
        /*0102*/ 	.short	0x0070
        /*0104*/ 	.byte	0x00, 0xf0, 0x11, 0x00


	//----- nvinfo : EIATTR_KPARAM_INFO
	.align		4
.L_43:
        /*0108*/ 	.byte	0x04, 0x17
        /*010a*/ 	.short	(.L_45 - .L_44)
.L_44:
        /*010c*/ 	.word	0x00000000
        /*0110*/ 	.short	0x001b
        /*0112*/ 	.short	0x006c
        /*0114*/ 	.byte	0x00, 0xf0, 0x11, 0x00


	//----- nvinfo : EIATTR_KPARAM_INFO
	.align		4
.L_45:
        /*0118*/ 	.byte	0x04, 0x17
        /*011a*/ 	.short	(.L_47 - .L_46)
.L_46:
        /*011c*/ 	.word	0x00000000
        /*0120*/ 	.short	0x001a
        /*0122*/ 	.short	0x0068
        /*0124*/ 	.byte	0x00, 0xf0, 0x11, 0x00


	//----- nvinfo : EIATTR_KPARAM_INFO
	.align		4
.L_47:
        /*0128*/ 	.byte	0x04, 0x17
        /*012a*/ 	.short	(.L_49 - .L_48)
.L_48:
        /*012c*/ 	.word	0x00000000
        /*0130*/ 	.short	0x0019
        /*0132*/ 	.short	0x0064
        /*0134*/ 	.byte	0x00, 0xf0, 0x11, 0x00


	//----- nvinfo : EIATTR_KPARAM_INFO
	.align		4
.L_49:
        /*0138*/ 	.byte	0x04, 0x17
        /*013a*/ 	.short	(.L_51 - .L_50)
.L_50:
        /*013c*/ 	.word	0x00000000
        /*0140*/ 	.short	0x0018
        /*0142*/ 	.short	0x0060
        /*0144*/ 	.byte	0x00, 0xf0, 0x11, 0x00


	//----- nvinfo : EIATTR_KPARAM_INFO
	.align		4
.L_51:
        /*0148*/ 	.byte	0x04, 0x17
        /*014a*/ 	.short	(.L_53 - .L_52)
.L_52:
        /*014c*/ 	.word	0x00000000
        /*0150*/ 	.short	0x0017
        /*0152*/ 	.short	0x005c
        /*0154*/ 	.byte	0x00, 0xf0, 0x11, 0x00


	//----- nvinfo : EIATTR_KPARAM_INFO
	.align		4
.L_53:
        /*0158*/ 	.byte	0x04, 0x17
        /*015a*/ 	.short	(.L_55 - .L_54)
.L_54:
        /*015c*/ 	.word	0x00000000
        /*0160*/ 	.short	0x0016
        /*0162*/ 	.short	0x0058
        /*0164*/ 	.byte	0x00, 0xf0, 0x11, 0x00


	//----- nvinfo : EIATTR_KPARAM_INFO
	.align		4
.L_55:
        /*0168*/ 	.byte	0x04, 0x17
        /*016a*/ 	.short	(.L_57 - .L_56)
.L_56:
        /*016c*/ 	.word	0x00000000
        /*0170*/ 	.short	0x0015
        /*0172*/ 	.short	0x0054
        /*0174*/ 	.byte	0x00, 0xf0, 0x11, 0x00


	//----- nvinfo : EIATTR_KPARAM_INFO
	.align		4
.L_57:
        /*0178*/ 	.byte	0x04, 0x17
        /*017a*/ 	.short	(.L_59 - .L_58)
.L_58:
        /*017c*/ 	.word	0x00000000
        /*0180*/ 	.short	0x0014
        /*0182*/ 	.short	0x0050
        /*0184*/ 	.byte	0x00, 0xf0, 0x11, 0x00


	//----- nvinfo : EIATTR_KPARAM_INFO
	.align		4
.L_59:
        /*0188*/ 	.byte	0x04, 0x17
        /*018a*/ 	.short	(.L_61 - .L_60)
.L_60:
        /*018c*/ 	.word	0x00000000
        /*0190*/ 	.short	0x0013
        /*0192*/ 	.short	0x004c
        /*0194*/ 	.byte	0x00, 0xf0, 0x11, 0x00


	//----- nvinfo : EIATTR_KPARAM_INFO
	.align		4
.L_61:
        /*0198*/ 	.byte	0x04, 0x17
        /*019a*/ 	.short	(.L_63 - .L_62)
.L_62:
        /*019c*/ 	.word	0x00000000
        /*01a0*/ 	.short	0x0012
        /*01a2*/ 	.short	0x0048
        /*01a4*/ 	.byte	0x00, 0xf0, 0x11, 0x00


	//----- nvinfo : EIATTR_KPARAM_INFO
	.align		4
.L_63:
        /*01a8*/ 	.byte	0x04, 0x17
        /*01aa*/ 	.short	(.L_65 - .L_64)
.L_64:
        /*01ac*/ 	.word	0x00000000
        /*01b0*/ 	.short	0x0011
        /*01b2*/ 	.short	0x0044
        /*01b4*/ 	.byte	0x00, 0xf0, 0x11, 0x00


	//----- nvinfo : EIATTR_KPARAM_INFO
	.align		4
.L_65:
        /*01b8*/ 	.byte	0x04, 0x17
        /*01ba*/ 	.short	(.L_67 - .L_66)
.L_66:
        /*01bc*/ 	.word	0x00000000
        /*01c0*/ 	.short	0x0010
        /*01c2*/ 	.short	0x0040
        /*01c4*/ 	.byte	0x00, 0xf0, 0x11, 0x00


	//----- nvinfo : EIATTR_KPARAM_INFO
	.align		4
.L_67:
        /*01c8*/ 	.byte	0x04, 0x17
        /*01ca*/ 	.short	(.L_69 - .L_68)
.L_68:
        /*01cc*/ 	.word	0x00000000
        /*01d0*/ 	.short	0x000f
        /*01d2*/ 	.short	0x003c
        /*01d4*/ 	.byte	0x00, 0xf0, 0x11, 0x00


	//----- nvinfo : EIATTR_KPARAM_INFO
	.align		4
.L_69:
        /*01d8*/ 	.byte	0x04, 0x17
        /*01da*/ 	.short	(.L_71 - .L_70)
.L_70:
        /*01dc*/ 	.word	0x00000000
        /*01e0*/ 	.short	0x000e
        /*01e2*/ 	.short	0x0038
        /*01e4*/ 	.byte	0x00, 0xf0, 0x11, 0x00


	//----- nvinfo : EIATTR_KPARAM_INFO
	.align		4
.L_71:
        /*01e8*/ 	.byte	0x04, 0x17
        /*01ea*/ 	.short	(.L_73 - .L_72)
.L_72:
        /*01ec*/ 	.word	0x00000000
        /*01f0*/ 	.short	0x000d
        /*01f2*/ 	.short	0x0034
        /*01f4*/ 	.byte	0x00, 0xf0, 0x11, 0x00


	//----- nvinfo : EIATTR_KPARAM_INFO
	.align		4
.L_73:
        /*01f8*/ 	.byte	0x04, 0x17
        /*01fa*/ 	.short	(.L_75 - .L_74)
.L_74:
        /*01fc*/ 	.word	0x00000000
        /*0200*/ 	.short	0x000c
        /*0202*/ 	.short	0x0030
        /*0204*/ 	.byte	0x00, 0xf0, 0x11, 0x00


	//----- nvinfo : EIATTR_KPARAM_INFO
	.align		4
.L_75:
        /*0208*/ 	.byte	0x04, 0x17
        /*020a*/ 	.short	(.L_77 - .L_76)
.L_76:
        /*020c*/ 	.word	0x00000000
        /*0210*/ 	.short	0x000b
        /*0212*/ 	.short	0x002c
        /*0214*/ 	.byte	0x00, 0xf0, 0x11, 0x00


	//----- nvinfo : EIATTR_KPARAM_INFO
	.align		4
.L_77:
        /*0218*/ 	.byte	0x04, 0x17
        /*021a*/ 	.short	(.L_79 - .L_78)
.L_78:
        /*021c*/ 	.word	0x00000000
        /*0220*/ 	.short	0x000a
        /*0222*/ 	.short	0x0028
        /*0224*/ 	.byte	0x00, 0xf0, 0x11, 0x00


	//----- nvinfo : EIATTR_KPARAM_INFO
	.align		4
.L_79:
        /*0228*/ 	.byte	0x04, 0x17
        /*022a*/ 	.short	(.L_81 - .L_80)
.L_80:
        /*022c*/ 	.word	0x00000000
        /*0230*/ 	.short	0x0009
        /*0232*/ 	.short	0x0024
        /*0234*/ 	.byte	0x00, 0xf0, 0x11, 0x00


	//----- nvinfo : EIATTR_KPARAM_INFO
	.align		4
.L_81:
        /*0238*/ 	.byte	0x04, 0x17
        /*023a*/ 	.short	(.L_83 - .L_82)
.L_82:
        /*023c*/ 	.word	0x00000000
        /*0240*/ 	.short	0x0008
        /*0242*/ 	.short	0x0020
        /*0244*/ 	.byte	0x00, 0xf0, 0x11, 0x00


	//----- nvinfo : EIATTR_KPARAM_INFO
	.align		4
.L_83:
        /*0248*/ 	.byte	0x04, 0x17
        /*024a*/ 	.short	(.L_85 - .L_84)
.L_84:
        /*024c*/ 	.word	0x00000000
        /*0250*/ 	.short	0x0007
        /*0252*/ 	.short	0x001c
        /*0254*/ 	.byte	0x00, 0xf0, 0x11, 0x00


	//----- nvinfo : EIATTR_KPARAM_INFO
	.align		4
.L_85:
        /*0258*/ 	.byte	0x04, 0x17
        /*025a*/ 	.short	(.L_87 - .L_86)
.L_86:
        /*025c*/ 	.word	0x00000000
        /*0260*/ 	.short	0x0006
        /*0262*/ 	.short	0x0018
        /*0264*/ 	.byte	0x00, 0xf0, 0x11, 0x00


	//----- nvinfo : EIATTR_KPARAM_INFO
	.align		4
.L_87:
        /*0268*/ 	.byte	0x04, 0x17
        /*026a*/ 	.short	(.L_89 - .L_88)
.L_88:
        /*026c*/ 	.word	0x00000000
        /*0270*/ 	.short	0x0005
        /*0272*/ 	.short	0x0014
        /*0274*/ 	.byte	0x00, 0xf0, 0x11, 0x00


	//----- nvinfo : EIATTR_KPARAM_INFO
	.align		4
.L_89:
        /*0278*/ 	.byte	0x04, 0x17
        /*027a*/ 	.short	(.L_91 - .L_90)
.L_90:
        /*027c*/ 	.word	0x00000000
        /*0280*/ 	.short	0x0004
        /*0282*/ 	.short	0x0010
        /*0284*/ 	.byte	0x00, 0xf0, 0x11, 0x00


	//----- nvinfo : EIATTR_KPARAM_INFO
	.align		4
.L_91:
        /*0288*/ 	.byte	0x04, 0x17
        /*028a*/ 	.short	(.L_93 - .L_92)
.L_92:
        /*028c*/ 	.word	0x00000000
        /*0290*/ 	.short	0x0003
        /*0292*/ 	.short	0x000c
        /*0294*/ 	.byte	0x00, 0xf0, 0x11, 0x00


	//----- nvinfo : EIATTR_KPARAM_INFO
	.align		4
.L_93:
        /*0298*/ 	.byte	0x04, 0x17
        /*029a*/ 	.short	(.L_95 - .L_94)
.L_94:
        /*029c*/ 	.word	0x00000000
        /*02a0*/ 	.short	0x0002
        /*02a2*/ 	.short	0x0008
        /*02a4*/ 	.byte	0x00, 0xf0, 0x11, 0x00


	//----- nvinfo : EIATTR_KPARAM_INFO
	.align		4
.L_95:
        /*02a8*/ 	.byte	0x04, 0x17
        /*02aa*/ 	.short	(.L_97 - .L_96)
.L_96:
        /*02ac*/ 	.word	0x00000000
        /*02b0*/ 	.short	0x0001
        /*02b2*/ 	.short	0x0004
        /*02b4*/ 	.byte	0x00, 0xf0, 0x11, 0x00


	//----- nvinfo : EIATTR_KPARAM_INFO
	.align		4
.L_97:
        /*02b8*/ 	.byte	0x04, 0x17
        /*02ba*/ 	.short	(.L_99 - .L_98)
.L_98:
        /*02bc*/ 	.word	0x00000000
        /*02c0*/ 	.short	0x0000
        /*02c2*/ 	.short	0x0000
        /*02c4*/ 	.byte	0x00, 0xf0, 0x11, 0x00


	//----- nvinfo : EIATTR_SPARSE_MMA_MASK
	.align		4
.L_99:
        /*02c8*/ 	.byte	0x03, 0x50
        /*02ca*/ 	.short	0x0000


	//----- nvinfo : EIATTR_MAXREG_COUNT
	.align		4
        /*02cc*/ 	.byte	0x03, 0x1b
        /*02ce*/ 	.short	0x00ff


	//----- nvinfo : EIATTR_EXTERNS
	.align		4
        /*02d0*/ 	.byte	0x04, 0x0f
        /*02d2*/ 	.short	(.L_101 - .L_100)


	//   ....[0]....
	.align		4
.L_100:
        /*02d4*/ 	.word	index@(vprintf)


	//----- nvinfo : EIATTR_MERCURY_ISA_VERSION
	.align		4
.L_101:
        /*02d8*/ 	.byte	0x03, 0x5f
        /*02da*/ 	.short	0x0101


	//----- nvinfo : EIATTR_VRC_CTA_INIT_COUNT
	.align		4
        /*02dc*/ 	.byte	0x02, 0x4a
	.zero		1
	.zero		1


	//----- nvinfo : EIATTR_SYSCALL_OFFSETS
	.align		4
        /*02e0*/ 	.byte	0x04, 0x46
        /*02e2*/ 	.short	(.L_103 - .L_102)


	//   ....[0]....
.L_102:
        /*02e4*/ 	.word	0x00003550


	//----- nvinfo : EIATTR_EXIT_INSTR_OFFSETS
	.align		4
.L_103:
        /*02e8*/ 	.byte	0x04, 0x1c
        /*02ea*/ 	.short	(.L_105 - .L_104)


	//   ....[0]....
.L_104:
        /*02ec*/ 	.word	0x00003560


	//----- nvinfo : EIATTR_CRS_STACK_SIZE
	.align		4
.L_105:
        /*02f0*/ 	.byte	0x04, 0x1e
        /*02f2*/ 	.short	(.L_107 - .L_106)
.L_106:
        /*02f4*/ 	.word	0x00000000


	//----- nvinfo : EIATTR_CBANK_PARAM_SIZE
	.align		4
.L_107:
        /*02f8*/ 	.byte	0x03, 0x19
        /*02fa*/ 	.short	0x00b0


	//----- nvinfo : EIATTR_PARAM_CBANK
	.align		4
        /*02fc*/ 	.byte	0x04, 0x0a
        /*02fe*/ 	.short	(.L_109 - .L_108)
	.align		4
.L_108:
        /*0300*/ 	.word	index@(.nv.constant0._Z7computeffffffffffffffffffffffffffffffffffffffffffff)
        /*0304*/ 	.short	0x0380
        /*0306*/ 	.short	0x00b0


	//----- nvinfo : EIATTR_SW_WAR
	.align		4
.L_109:
        /*0308*/ 	.byte	0x04, 0x36
        /*030a*/ 	.short	(.L_111 - .L_110)
.L_110:
        /*030c*/ 	.word	0x00000008
.L_111:


//--------------------- .nv.callgraph             --------------------------
	.section	.nv.callgraph,"",@"SHT_CUDA_CALLGRAPH"
	.align	4
	.sectionentsize	8
	.align		4
        /*0000*/ 	.word	0x00000000
	.align		4
        /*0004*/ 	.word	0xffffffff
	.align		4
        /*0008*/ 	.word	index@(_Z7computeffffffffffffffffffffffffffffffffffffffffffff)
	.align		4
        /*000c*/ 	.word	index@(vprintf)
	.align		4
        /*0010*/ 	.word	0x00000000
	.align		4
        /*0014*/ 	.word	0xfffffffe
	.align		4
        /*0018*/ 	.word	0x00000000
	.align		4
        /*001c*/ 	.word	0xfffffffd
	.align		4
        /*0020*/ 	.word	0x00000000
	.align		4
        /*0024*/ 	.word	0xfffffffc


//--------------------- .nv.constant4             --------------------------
	.section	.nv.constant4,"a",@progbits
	.align	8
	.align		8
.nv.constant4:
        /*0000*/ 	.dword	vprintf
	.align		8
        /*0008*/ 	.dword	$str
	.align		8
        /*0010*/ 	.dword	__cudart_i2opi_f


//--------------------- .text._Z7computeffffffffffffffffffffffffffffffffffffffffffff --------------------------
	.section	.text._Z7computeffffffffffffffffffffffffffffffffffffffffffff,"ax",@progbits
	.align	128
        .global         _Z7computeffffffffffffffffffffffffffffffffffffffffffff
        .type           _Z7computeffffffffffffffffffffffffffffffffffffffffffff,@function
        .size           _Z7computeffffffffffffffffffffffffffffffffffffffffffff,(.L_x_54 - _Z7computeffffffffffffffffffffffffffffffffffffffffffff)
        .other          _Z7computeffffffffffffffffffffffffffffffffffffffffffff,@"STO_CUDA_ENTRY STV_DEFAULT"
_Z7computeffffffffffffffffffffffffffffffffffffffffffff:
.text._Z7computeffffffffffffffffffffffffffffffffffffffffffff:
[----:B------:R-:W0:Y:S08]  /*0000*/  LDC R1, c[0x0][0x37c] ;  /* 0x0000df00ff017b82 */ /* 0x000e300000000800 */
[----:B------:R-:W1:Y:S01]  /*0010*/  LDC R0, c[0x0][0x384] ;  /* 0x0000e100ff007b82 */ /* 0x000e620000000800 */
[----:B------:R-:W2:Y:S01]  /*0020*/  LDCU UR4, c[0x0][0x388] ;  /* 0x00007100ff0477ac */ /* 0x000ea20008000800 */
[----:B------:R-:W-:Y:S01]  /*0030*/  HFMA2 R3, -RZ, RZ, 1.875, 0 ;  /* 0x3f800000ff037431 */ /* 0x000fe200000001ff */
[----:B0-----:R-:W-:Y:S01]  /*0040*/  IADD3 R1, PT, PT, R1, -0x28, RZ ;  /* 0xffffffd801017810 */ /* 0x001fe20007ffe0ff */
[----:B-1----:R-:W-:-:S04]  /*0050*/  FADD R0, R0, 1.9876999447947004166e-37 ;  /* 0x0287469e00007421 */ /* 0x002fc80000000000 */
[----:B--2---:R-:W-:-:S05]  /*0060*/  FADD R0, R0, -UR4 ;  /* 0x8000000400007e21 */ /* 0x004fca0008000000 */
[----:B------:R-:W-:-:S13]  /*0070*/  FSETP.NEU.AND P0, PT, R0, RZ, PT ;  /* 0x000000ff0000720b */ /* 0x000fda0003f0d000 */
[----:B------:R-:W-:Y:S05]  /*0080*/  @!P0 BRA `(.L_x_0) ;  /* 0x0000000000b48947 */ /* 0x000fea0003800000 */
[----:B------:R-:W-:-:S13]  /*0090*/  FSETP.NAN.AND P0, PT, |R0|, |R0|, PT ;  /* 0x400000000000720b */ /* 0x000fda0003f08200 */
[----:B------:R-:W-:Y:S01]  /*00a0*/  @P0 FADD R3, R0, -1.0187000209076804409e-35 ;  /* 0x8558a74e00030421 */ /* 0x000fe20000000000 */
[----:B------:R-:W-:Y:S06]  /*00b0*/  @P0 BRA `(.L_x_0) ;  /* 0x0000000000a80947 */ /* 0x000fec0003800000 */
[----:B------:R-:W-:Y:S01]  /*00c0*/  HFMA2 R2, -RZ, RZ, 1.9296875, -0.048675537109375 ;  /* 0x3fb8aa3bff027431 */ /* 0x000fe200000001ff */
[----:B------:R-:W-:Y:S01]  /*00d0*/  MOV R3, 0x31609d7c ;  /* 0x31609d7c00037802 */ /* 0x000fe20000000f00 */
[----:B------:R-:W-:Y:S01]  /*00e0*/  FMUL R8, R0, 0.5 ;  /* 0x3f00000000087820 */ /* 0x000fe20000400000 */
[----:B------:R-:W-:Y:S01]  /*00f0*/  MOV R5, 0x3e2a7cd3 ;  /* 0x3e2a7cd300057802 */ /* 0x000fe20000000f00 */
[----:B------:R-:W-:Y:S02]  /*0100*/  FRND.FLOOR R9, R0 ;  /* 0x0000000000097307 */ /* 0x000fe40000205000 */
[----:B------:R-:W-:-:S06]  /*0110*/  FFMA R2, R3, R2, -6.5086470613096025772e-07 ;  /* 0xb52eb71503027423 */ /* 0x000fcc0000000002 */
[----:B------:R-:W-:Y:S01]  /*0120*/  FRND.TRUNC R8, R8 ;  /* 0x0000000800087307 */ /* 0x000fe2000020d000 */
[----:B------:R-:W-:-:S04]  /*0130*/  FFMA R2, -R5, 1.9251366722983220825e-08, R2 ;  /* 0x32a55e3405027823 */ /* 0x000fc80000000102 */
[----:B------:R-:W-:-:S04]  /*0140*/  FFMA R2, R3, 0.010039478540420532227, R2 ;  /* 0x3c247ca003027823 */ /* 0x000fc80000000002 */
[----:B------:R-:W-:-:S04]  /*0150*/  FFMA R2, -R5, 0.0033464927691966295242, R2 ;  /* 0x3b5b50d505027823 */ /* 0x000fc80000000102 */
[----:B------:R-:W-:-:S04]  /*0160*/  FADD R3, R2, -116.24019622802734375 ;  /* 0xc2e87afb02037421 */ /* 0x000fc80000000000 */
[----:B------:R-:W-:Y:S01]  /*0170*/  FMUL R5, R0, R3 ;  /* 0x0000000300057220 */ /* 0x000fe20000400000 */
[----:B------:R-:W-:-:S03]  /*0180*/  FADD R7, R3, 116.24019622802734375 ;  /* 0x42e87afb03077421 */ /* 0x000fc60000000000 */
[----:B------:R-:W0:Y:S01]  /*0190*/  FRND R4, R5 ;  /* 0x0000000500047307 */ /* 0x000e220000201000 */
[----:B------:R-:W-:Y:S01]  /*01a0*/  FADD R2, R2, -R7 ;  /* 0x8000000702027221 */ /* 0x000fe20000000000 */
[C---:B------:R-:W-:Y:S01]  /*01b0*/  FFMA R3, R0.reuse, R3, -R5 ;  /* 0x0000000300037223 */ /* 0x040fe20000000805 */
[----:B------:R-:W-:Y:S01]  /*01c0*/  HFMA2 R7, -RZ, RZ, 0.64013671875, -15.109375 ;  /* 0x391fcb8eff077431 */ /* 0x000fe200000001ff */
[C---:B------:R-:W-:Y:S02]  /*01d0*/  FSETP.GEU.AND P1, PT, R5.reuse, RZ, PT ;  /* 0x000000ff0500720b */ /* 0x040fe40003f2e000 */
[----:B------:R-:W-:Y:S02]  /*01e0*/  FFMA R3, R0, R2, R3 ;  /* 0x0000000200037223 */ /* 0x000fe40000000003 */
[----:B------:R1:W2:Y:S01]  /*01f0*/  F2I.NTZ R6, R5 ;  /* 0x0000000500067305 */ /* 0x0002a20000203100 */
[----:B0-----:R-:W-:Y:S01]  /*0200*/  FADD R2, R5, -R4 ;  /* 0x8000000405027221 */ /* 0x001fe20000000000 */
[----:B------:R-:W-:-:S03]  /*0210*/  FSETP.GT.AND P0, PT, R4, RZ, PT ;  /* 0x000000ff0400720b */ /* 0x000fc60003f04000 */
[----:B------:R-:W-:-:S04]  /*0220*/  FADD R2, R2, R3 ;  /* 0x0000000302027221 */ /* 0x000fc80000000000 */
[----:B------:R-:W-:-:S04]  /*0230*/  FFMA R3, R2, R7, 0.0013391353422775864601 ;  /* 0x3aaf85ed02037423 */ /* 0x000fc80000000007 */
[----:B------:R-:W-:-:S04]  /*0240*/  FFMA R3, R2, R3, 0.0096188392490148544312 ;  /* 0x3c1d985602037423 */ /* 0x000fc80000000003 */
[----:B------:R-:W-:-:S04]  /*0250*/  FFMA R3, R2, R3, 0.055503588169813156128 ;  /* 0x3d6357bb02037423 */ /* 0x000fc80000000003 */
[C---:B------:R-:W-:Y:S01]  /*0260*/  FFMA R7, R2.reuse, R3, 0.24022644758224487305 ;  /* 0x3e75fdec02077423 */ /* 0x040fe20000000003 */
[----:B------:R-:W-:Y:S02]  /*0270*/  SEL R3, RZ, 0x83000000, P0 ;  /* 0x83000000ff037807 */ /* 0x000fe40000000000 */
[----:B------:R-:W-:Y:S01]  /*0280*/  FSETP.GT.AND P0, PT, |R5|, 152, PT ;  /* 0x431800000500780b */ /* 0x000fe20003f04200 */
[----:B------:R-:W-:Y:S01]  /*0290*/  FFMA R7, R2, R7, 0.69314718246459960938 ;  /* 0x3f31721802077423 */ /* 0x000fe20000000007 */
[----:B------:R-:W-:Y:S01]  /*02a0*/  IADD3 R4, PT, PT, R3, 0x7f000000, RZ ;  /* 0x7f00000003047810 */ /* 0x000fe20007ffe0ff */
[----:B-1----:R-:W-:Y:S01]  /*02b0*/  FADD R5, R8, R8 ;  /* 0x0000000808057221 */ /* 0x002fe20000000000 */
[----:B--2---:R-:W-:Y:S01]  /*02c0*/  LEA R6, R6, -R3, 0x17 ;  /* 0x8000000306067211 */ /* 0x004fe200078eb8ff */
[----:B------:R-:W-:Y:S01]  /*02d0*/  FFMA R7, R2, R7, 1 ;  /* 0x3f80000002077423 */ /* 0x000fe20000000007 */
[----:B------:R-:W-:Y:S01]  /*02e0*/  FSEL R2, RZ, +INF , !P1 ;  /* 0x7f800000ff027808 */ /* 0x000fe20004800000 */
[C---:B------:R-:W-:Y:S01]  /*02f0*/  FADD R5, R0.reuse, -R5 ;  /* 0x8000000500057221 */ /* 0x040fe20000000000 */
[----:B------:R-:W-:Y:S01]  /*0300*/  FSETP.NEU.AND P1, PT, R0, R9, PT ;  /* 0x000000090000720b */ /* 0x000fe20003f2d000 */
[----:B------:R-:W-:-:S04]  /*0310*/  FMUL R7, R4, R7 ;  /* 0x0000000704077220 */ /* 0x000fc80000400000 */
[----:B------:R-:W-:Y:S01]  /*0320*/  @!P0 FMUL R2, R6, R7 ;  /* 0x0000000706028220 */ /* 0x000fe20000400000 */
[----:B------:R-:W-:-:S04]  /*0330*/  FSETP.NEU.AND P0, PT, |R5|, 1, PT ;  /* 0x3f8000000500780b */ /* 0x000fc80003f0d200 */
[----:B------:R-:W-:-:S04]  /*0340*/  FSEL R2, R2, -R2, P0 ;  /* 0x8000000202027208 */ /* 0x000fc80000000000 */
[----:B------:R-:W-:-:S07]  /*0350*/  FSEL R3, R2, +QNAN , !P1 ;  /* 0x7fffffff02037808 */ /* 0x000fce0004800000 */
.L_x_0:
[----:B------:R-:W0:Y:S01]  /*0360*/  MUFU.RCP R0, R3 ;  /* 0x0000000300007308 */ /* 0x000e220000001000 */
[----:B------:R-:W-:Y:S01]  /*0370*/  UMOV UR4, 0x22e713e ;  /* 0x022e713e00047882 */ /* 0x000fe20000000000 */
[----:B------:R-:W1:Y:S01]  /*0380*/  LDCU UR6, c[0x0][0x380] ;  /* 0x00007000ff0677ac */ /* 0x000e620008000800 */
[----:B------:R-:W-:Y:S01]  /*0390*/  MOV R4, UR4 ;  /* 0x0000000400047c02 */ /* 0x000fe20008000f00 */
[----:B------:R-:W2:Y:S01]  /*03a0*/  LDC R6, c[0x0][0x2f8] ;  /* 0x0000be00ff067b82 */ /* 0x000ea20000000800 */
[----:B------:R-:W3:Y:S03]  /*03b0*/  LDCU UR5, c[0x0][0x2fc] ;  /* 0x00005f80ff0577ac */ /* 0x000ee60008000800 */
[----:B------:R-:W4:Y:S01]  /*03c0*/  FCHK P0, R4, R3 ;  /* 0x0000000304007302 */ /* 0x000f220000000000 */
[----:B0-----:R-:W-:-:S04]  /*03d0*/  FFMA R5, R0, -R3, 1 ;  /* 0x3f80000000057423 */ /* 0x001fc80000000803 */
[----:B------:R-:W-:-:S04]  /*03e0*/  FFMA R0, R0, R5, R0 ;  /* 0x0000000500007223 */ /* 0x000fc80000000000 */
[----:B------:R-:W-:-:S04]  /*03f0*/  FFMA R2, R0, 1.2815999979176997807e-37, RZ ;  /* 0x022e713e00027823 */ /* 0x000fc800000000ff */
[----:B------:R-:W-:-:S04]  /*0400*/  FFMA R5, R2, -R3, 1.2815999979176997807e-37 ;  /* 0x022e713e02057423 */ /* 0x000fc80000000803 */
[----:B------:R-:W-:Y:S01]  /*0410*/  FFMA R2, R0, R5, R2 ;  /* 0x0000000500027223 */ /* 0x000fe20000000002 */
[----:B-1----:R-:W-:Y:S01]  /*0420*/  MOV R0, UR6 ;  /* 0x0000000600007c02 */ /* 0x002fe20008000f00 */
[----:B---34-:R-:W-:Y:S06]  /*0430*/  @!P0 BRA `(.L_x_1) ;  /* 0x00000000000c8947 */ /* 0x018fec0003800000 */
[----:B------:R-:W-:Y:S02]  /*0440*/  MOV R2, 0x22e713e ;  /* 0x022e713e00027802 */ /* 0x000fe40000000f00 */
[----:B------:R-:W-:-:S07]  /*0450*/  MOV R8, 0x470 ;  /* 0x0000047000087802 */ /* 0x000fce0000000f00 */
[----:B--2---:R-:W-:Y:S05]  /*0460*/  CALL.REL.NOINC `($__internal_0_$__cuda_sm3x_div_rn_noftz_f32_slowpath) ;  /* 0x0000003000407944 */ /* 0x004fea0003c00000 */
.L_x_1:
[----:B------:R-:W0:Y:S01]  /*0470*/  LDC R3, c[0x0][0x38c] ;  /* 0x0000e300ff037b82 */ /* 0x000e220000000800 */
[----:B------:R-:W1:Y:S01]  /*0480*/  LDCU UR4, c[0x0][0x380] ;  /* 0x00007000ff0477ac */ /* 0x000e620008000800 */
[----:B------:R-:W-:Y:S01]  /*0490*/  BSSY.RECONVERGENT B0, `(.L_x_2) ;  /* 0x0000301000007945 */ /* 0x000fe20003800200 */
[----:B-1----:R-:W-:Y:S01]  /*04a0*/  FSETP.GE.AND P0, PT, R2, UR4, PT ;  /* 0x0000000402007c0b */ /* 0x002fe2000bf06000 */
[----:B0-----:R-:W-:-:S05]  /*04b0*/  FADD R3, -R3, -1.8216880036222621922e-44 ;  /* 0x8000000d03037421 */ /* 0x001fca0000000100 */
[----:B------:R-:W-:-:S13]  /*04c0*/  FSETP.GTU.OR P0, PT, R3, UR4, !P0 ;  /* 0x0000000403007c0b */ /* 0x000fda000c70c400 */
[----:B------:R-:W-:Y:S05]  /*04d0*/  @P0 BRA `(.L_x_3) ;  /* 0x0000002c00f00947 */ /* 0x000fea0003800000 */
[----:B------:R-:W0:Y:S02]  /*04e0*/  LDC.64 R4, c[0x0][0x390] ;  /* 0x0000e400ff047b82 */ /* 0x000e240000000a00 */
[----:B0-----:R-:W-:-:S04]  /*04f0*/  FFMA R5, -RZ, R5, 1.3481000268090084713e-35 ;  /* 0x058f5ac6ff057423 */ /* 0x001fc80000000105 */
[----:B------:R-:W0:Y:S08]  /*0500*/  MUFU.RCP R2, R5 ;  /* 0x0000000500027308 */ /* 0x000e300000001000 */
[----:B------:R-:W1:Y:S01]  /*0510*/  FCHK P0, R4, R5 ;  /* 0x0000000504007302 */ /* 0x000e620000000000 */
[----:B0-----:R-:W-:-:S04]  /*0520*/  FFMA R3, -R5, R2, 1 ;  /* 0x3f80000005037423 */ /* 0x001fc80000000102 */
[----:B------:R-:W-:-:S04]  /*0530*/  FFMA R3, R2, R3, R2 ;  /* 0x0000000302037223 */ /* 0x000fc80000000002 */
[----:B------:R-:W-:-:S04]  /*0540*/  FFMA R2, R3, R4, RZ ;  /* 0x0000000403027223 */ /* 0x000fc800000000ff */
[----:B------:R-:W-:-:S04]  /*0550*/  FFMA R7, -R5, R2, R4 ;  /* 0x0000000205077223 */ /* 0x000fc80000000104 */
[----:B------:R-:W-:Y:S01]  /*0560*/  FFMA R2, R3, R7, R2 ;  /* 0x0000000703027223 */ /* 0x000fe20000000002 */
[----:B-1----:R-:W-:Y:S06]  /*0570*/  @!P0 BRA `(.L_x_4) ;  /* 0x0000000000148947 */ /* 0x002fec0003800000 */
[----:B------:R-:W0:Y:S01]  /*0580*/  LDCU UR4, c[0x0][0x390] ;  /* 0x00007200ff0477ac */ /* 0x000e220008000800 */
[----:B------:R-:W-:Y:S02]  /*0590*/  MOV R3, R5 ;  /* 0x0000000500037202 */ /* 0x000fe40000000f00 */
[----:B------:R-:W-:Y:S02]  /*05a0*/  MOV R8, 0x5d0 ;  /* 0x000005d000087802 */ /* 0x000fe40000000f00 */
[----:B0-----:R-:W-:-:S07]  /*05b0*/  MOV R2, UR4 ;  /* 0x0000000400027c02 */ /* 0x001fce0008000f00 */
[----:B--2---:R-:W-:Y:S05]  /*05c0*/  CALL.REL.NOINC `($__internal_0_$__cuda_sm3x_div_rn_noftz_f32_slowpath) ;  /* 0x0000002c00e87944 */ /* 0x004fea0003c00000 */
.L_x_4:
[----:B------:R-:W0:Y:S02]  /*05d0*/  LDCU UR4, c[0x0][0x380] ;  /* 0x00007000ff0477ac */ /* 0x000e240008000800 */
[----:B0-----:R-:W-:-:S13]  /*05e0*/  FSETP.NEU.AND P0, PT, R2, UR4, PT ;  /* 0x0000000402007c0b */ /* 0x001fda000bf0d000 */
[----:B------:R-:W-:Y:S05]  /*05f0*/  @P0 BRA `(.L_x_3) ;  /* 0x0000002c00a80947 */ /* 0x000fea0003800000 */
[----:B------:R-:W0:Y:S01]  /*0600*/  LDC.64 R2, c[0x0][0x3a8] ;  /* 0x0000ea00ff027b82 */ /* 0x000e220000000a00 */
[----:B------:R-:W-:Y:S02]  /*0610*/  HFMA2 R13, -RZ, RZ, 0.771484375, 0.21533203125 ;  /* 0x3a2c32e4ff0d7431 */ /* 0x000fe400000001ff */
[----:B0-----:R-:W-:-:S04]  /*0620*/  FADD R0, R2, 1.13719999026886690499e+26 ;  /* 0x6abc224b02007421 */ /* 0x001fc80000000000 */
[----:B------:R-:W-:-:S04]  /*0630*/  FMUL R0, R0, -1.3450000093259803663e-37 ;  /* 0x8237126900007820 */ /* 0x000fc80000400000 */
[C---:B------:R-:W-:Y:S01]  /*0640*/  FMUL R5, |R0|.reuse, 16777216 ;  /* 0x4b80000000057820 */ /* 0x040fe20000400200 */
[----:B------:R-:W-:-:S04]  /*0650*/  FSETP.GEU.AND P0, PT, |R0|, 1.175494350822287508e-38, PT ;  /* 0x008000000000780b */ /* 0x000fc80003f0e200 */
[----:B------:R-:W-:-:S04]  /*0660*/  FSEL R5, R5, |R0|, !P0 ;  /* 0x4000000005057208 */ /* 0x000fc80004000000 */
[----:B------:R-:W-:-:S04]  /*0670*/  IADD3 R2, PT, PT, R5, -0x3f3504f3, RZ ;  /* 0xc0cafb0d05027810 */ /* 0x000fc80007ffe0ff */
[----:B------:R-:W-:Y:S02]  /*0680*/  LOP3.LUT R4, R2, 0xff800000, RZ, 0xc0, !PT ;  /* 0xff80000002047812 */ /* 0x000fe400078ec0ff */
[----:B------:R-:W-:Y:S02]  /*0690*/  FSEL R2, RZ, -24, P0 ;  /* 0xc1c00000ff027808 */ /* 0x000fe40000000000 */
[----:B------:R-:W-:-:S05]  /*06a0*/  IADD3 R5, PT, PT, R5, -R4, RZ ;  /* 0x8000000405057210 */ /* 0x000fca0007ffe0ff */
[C---:B------:R-:W-:Y:S01]  /*06b0*/  FADD R8, R5.reuse, 1 ;  /* 0x3f80000005087421 */ /* 0x040fe20000000000 */
[----:B------:R-:W-:Y:S01]  /*06c0*/  FADD R7, R5, -1 ;  /* 0xbf80000005077421 */ /* 0x000fe20000000000 */
[----:B------:R-:W-:-:S03]  /*06d0*/  I2FP.F32.S32 R5, R4 ;  /* 0x0000000400057245 */ /* 0x000fc60000201400 */
[----:B------:R-:W-:Y:S01]  /*06e0*/  FADD R9, R7, R7 ;  /* 0x0000000707097221 */ /* 0x000fe20000000000 */
[----:B------:R-:W0:Y:S01]  /*06f0*/  MUFU.RCP R8, R8 ;  /* 0x0000000800087308 */ /* 0x000e220000001000 */
[----:B------:R-:W-:Y:S02]  /*0700*/  FFMA R2, R5, 1.1920928955078125e-07, R2 ;  /* 0x3400000005027823 */ /* 0x000fe40000000002 */
[----:B0-----:R-:W-:-:S04]  /*0710*/  FMUL R9, R8, R9 ;  /* 0x0000000908097220 */ /* 0x001fc80000400000 */
[----:B------:R-:W-:Y:S01]  /*0720*/  FADD R5, R7, -R9 ;  /* 0x8000000907057221 */ /* 0x000fe20000000000 */
[C---:B------:R-:W-:Y:S01]  /*0730*/  FMUL R4, R9.reuse, R9 ;  /* 0x0000000909047220 */ /* 0x040fe20000400000 */
[----:B------:R-:W-:Y:S02]  /*0740*/  FFMA R11, R9, 1.4426950216293334961, R2 ;  /* 0x3fb8aa3b090b7823 */ /* 0x000fe40000000002 */
[----:B------:R-:W-:Y:S01]  /*0750*/  FADD R10, R5, R5 ;  /* 0x00000005050a7221 */ /* 0x000fe20000000000 */
[----:B------:R-:W-:Y:S01]  /*0760*/  FFMA R5, R4, R13, 0.0032181653659790754318 ;  /* 0x3b52e7db04057423 */ /* 0x000fe2000000000d */
[----:B------:R-:W-:Y:S02]  /*0770*/  FADD R2, R2, -R11 ;  /* 0x8000000b02027221 */ /* 0x000fe40000000000 */
[----:B------:R-:W-:Y:S01]  /*0780*/  FFMA R7, R7, -R9, R10 ;  /* 0x8000000907077223 */ /* 0x000fe2000000000a */
[----:B------:R-:W-:Y:S01]  /*0790*/  FFMA R5, R4, R5, 0.018033718690276145935 ;  /* 0x3c93bb7304057423 */ /* 0x000fe20000000005 */
[----:B------:R-:W-:-:S02]  /*07a0*/  FFMA R2, R9, 1.4426950216293334961, R2 ;  /* 0x3fb8aa3b09027823 */ /* 0x000fc40000000002 */
[----:B------:R-:W-:Y:S01]  /*07b0*/  FMUL R7, R8, R7 ;  /* 0x0000000708077220 */ /* 0x000fe20000400000 */
[----:B------:R-:W-:-:S03]  /*07c0*/  FFMA R5, R4, R5, 0.12022458761930465698 ;  /* 0x3df6384f04057423 */ /* 0x000fc60000000005 */
[----:B------:R-:W-:Y:S01]  /*07d0*/  FFMA R2, R7, 1.4426950216293334961, R2 ;  /* 0x3fb8aa3b07027823 */ /* 0x000fe20000000002 */
[----:B------:R-:W-:-:S03]  /*07e0*/  FMUL R4, R4, R5 ;  /* 0x0000000504047220 */ /* 0x000fc60000400000 */
[----:B------:R-:W-:Y:S01]  /*07f0*/  FFMA R2, R9, 1.9251366722983220825e-08, R2 ;  /* 0x32a55e3409027823 */ /* 0x000fe20000000002 */
[----:B------:R-:W-:-:S04]  /*0800*/  FMUL R5, R4, 3 ;  /* 0x4040000004057820 */ /* 0x000fc80000400000 */
[----:B------:R-:W-:-:S04]  /*0810*/  FFMA R5, R7, R5, R2 ;  /* 0x0000000507057223 */ /* 0x000fc80000000002 */
[----:B------:R-:W-:Y:S01]  /*0820*/  FFMA R4, R9, R4, R5 ;  /* 0x0000000409047223 */ /* 0x000fe20000000005 */
[----:B------:R-:W-:-:S03]  /*0830*/  FADD R5, R3, 1.2479999996517507549e-36 ;  /* 0x03d4561103057421 */ /* 0x000fc60000000000 */
[----:B------:R-:W-:-:S04]  /*0840*/  FADD R2, R11, R4 ;  /* 0x000000040b027221 */ /* 0x000fc80000000000 */
[----:B------:R-:W-:Y:S01]  /*0850*/  FMUL R8, R5, R2 ;  /* 0x0000000205087220 */ /* 0x000fe20000400000 */
[----:B------:R-:W-:-:S03]  /*0860*/  FADD R11, -R11, R2 ;  /* 0x000000020b0b7221 */ /* 0x000fc60000000100 */
[----:B------:R-:W0:Y:S01]  /*0870*/  FRND R9, R8 ;  /* 0x0000000800097307 */ /* 0x000e220000201000 */
[----:B------:R-:W-:Y:S01]  /*0880*/  FADD R4, R4, -R11 ;  /* 0x8000000b04047221 */ /* 0x000fe20000000000 */
[C---:B------:R-:W-:Y:S01]  /*0890*/  FFMA R7, R5.reuse, R2, -R8 ;  /* 0x0000000205077223 */ /* 0x040fe20000000808 */
[----:B------:R-:W-:Y:S02]  /*08a0*/  MOV R11, 0x391fcb8e ;  /* 0x391fcb8e000b7802 */ /* 0x000fe40000000f00 */
[C---:B------:R-:W-:Y:S01]  /*08b0*/  FSETP.GT.AND P1, PT, |R8|.reuse, 152, PT ;  /* 0x431800000800780b */ /* 0x040fe20003f24200 */
[----:B------:R-:W-:Y:S01]  /*08c0*/  FFMA R4, R5, R4, R7 ;  /* 0x0000000405047223 */ /* 0x000fe20000000007 */
[C---:B------:R-:W-:Y:S01]  /*08d0*/  FSETP.GEU.AND P2, PT, R8.reuse, RZ, PT ;  /* 0x000000ff0800720b */ /* 0x040fe20003f4e000 */
[----:B------:R-:W1:Y:S01]  /*08e0*/  F2I.NTZ R2, R8 ;  /* 0x0000000800027305 */ /* 0x000e620000203100 */
[----:B0-----:R-:W-:Y:S01]  /*08f0*/  FADD R7, R8, -R9 ;  /* 0x8000000908077221 */ /* 0x001fe20000000000 */
[----:B------:R-:W-:-:S03]  /*0900*/  FSETP.GT.AND P0, PT, R9, RZ, PT ;  /* 0x000000ff0900720b */ /* 0x000fc60003f04000 */
[----:B------:R-:W-:Y:S01]  /*0910*/  FADD R4, R4, R7 ;  /* 0x0000000704047221 */ /* 0x000fe20000000000 */
[----:B------:R-:W-:Y:S02]  /*0920*/  SEL R9, RZ, 0x83000000, P0 ;  /* 0x83000000ff097807 */ /* 0x000fe40000000000 */
[----:B------:R-:W-:Y:S01]  /*0930*/  FSETP.NEU.AND P0, PT, R5, RZ, PT ;  /* 0x000000ff0500720b */ /* 0x000fe20003f0d000 */
[----:B------:R-:W-:Y:S01]  /*0940*/  FFMA R7, R4, R11, 0.0013391353422775864601 ;  /* 0x3aaf85ed04077423 */ /* 0x000fe2000000000b */
[----:B------:R-:W-:Y:S02]  /*0950*/  IADD3 R10, PT, PT, R9, 0x7f000000, RZ ;  /* 0x7f000000090a7810 */ /* 0x000fe40007ffe0ff */
[----:B------:R-:W-:Y:S01]  /*0960*/  FSETP.EQ.OR P0, PT, R0, 1, !P0 ;  /* 0x3f8000000000780b */ /* 0x000fe20004702400 */
[----:B------:R-:W-:Y:S01]  /*0970*/  FFMA R7, R4, R7, 0.0096188392490148544312 ;  /* 0x3c1d985604077423 */ /* 0x000fe20000000007 */
[----:B-1----:R-:W-:-:S03]  /*0980*/  LEA R2, R2, -R9, 0x17 ;  /* 0x8000000902027211 */ /* 0x002fc600078eb8ff */
[----:B------:R-:W-:-:S04]  /*0990*/  FFMA R7, R4, R7, 0.055503588169813156128 ;  /* 0x3d6357bb04077423 */ /* 0x000fc80000000007 */
[----:B------:R-:W-:-:S04]  /*09a0*/  FFMA R7, R4, R7, 0.24022644758224487305 ;  /* 0x3e75fdec04077423 */ /* 0x000fc80000000007 */
[----:B------:R-:W-:-:S04]  /*09b0*/  FFMA R7, R4, R7, 0.69314718246459960938 ;  /* 0x3f31721804077423 */ /* 0x000fc80000000007 */
[----:B------:R-:W-:-:S04]  /*09c0*/  FFMA R7, R4, R7, 1 ;  /* 0x3f80000004077423 */ /* 0x000fc80000000007 */
[----:B------:R-:W-:Y:S01]  /*09d0*/  FMUL R7, R7, R10 ;  /* 0x0000000a07077220 */ /* 0x000fe20000400000 */
[----:B------:R-:W-:-:S03]  /*09e0*/  HFMA2 R10, -RZ, RZ, 1.875, 0 ;  /* 0x3f800000ff0a7431 */ /* 0x000fc600000001ff */
[----:B------:R-:W-:Y:S01]  /*09f0*/  FMUL R7, R7, R2 ;  /* 0x0000000207077220 */ /* 0x000fe20000400000 */
[----:B------:R-:W-:Y:S02]  /*0a00*/  MOV R2, 0x3f800000 ;  /* 0x3f80000000027802 */ /* 0x000fe40000000f00 */
[----:B------:R-:W-:Y:S01]  /*0a10*/  @P1 FSEL R7, RZ, +INF , !P2 ;  /* 0x7f800000ff071808 */ /* 0x000fe20005000000 */
[----:B------:R-:W-:Y:S06]  /*0a20*/  @P0 BRA `(.L_x_5) ;  /* 0x00000000006c0947 */ /* 0x000fec0003800000 */
[----:B------:R-:W-:-:S04]  /*0a30*/  FSETP.NAN.AND P0, PT, |R5|, |R5|, PT ;  /* 0x400000050500720b */ /* 0x000fc80003f08200 */
[----:B------:R-:W-:-:S13]  /*0a40*/  FSETP.NUM.AND P0, PT, |R0|, |R0|, !P0 ;  /* 0x400000000000720b */ /* 0x000fda0004707200 */
[----:B------:R-:W-:Y:S01]  /*0a50*/  @!P0 FADD R2, R0, R5 ;  /* 0x0000000500028221 */ /* 0x000fe20000000000 */
[----:B------:R-:W-:Y:S06]  /*0a60*/  @!P0 BRA `(.L_x_5) ;  /* 0x00000000005c8947 */ /* 0x000fec0003800000 */
[----:B------:R-:W-:Y:S01]  /*0a70*/  FMUL R4, R5, 0.5 ;  /* 0x3f00000005047820 */ /* 0x000fe20000400000 */
[C---:B------:R-:W-:Y:S02]  /*0a80*/  FSETP.NEU.AND P0, PT, |R0|.reuse, +INF , PT ;  /* 0x7f8000000000780b */ /* 0x040fe40003f0d200 */
[----:B------:R-:W-:-:S03]  /*0a90*/  FSETP.NEU.AND P1, PT, R0, RZ, PT ;  /* 0x000000ff0000720b */ /* 0x000fc60003f2d000 */
[----:B------:R-:W0:Y:S02]  /*0aa0*/  FRND.TRUNC R4, R4 ;  /* 0x0000000400047307 */ /* 0x000e24000020d000 */
[----:B0-----:R-:W-:-:S04]  /*0ab0*/  FADD R8, R4, R4 ;  /* 0x0000000404087221 */ /* 0x001fc80000000000 */
[----:B------:R-:W-:-:S04]  /*0ac0*/  FADD R8, R5, -R8 ;  /* 0x8000000805087221 */ /* 0x000fc80000000000 */
[----:B------:R-:W-:Y:S05]  /*0ad0*/  @P0 BRA P1, `(.L_x_6) ;  /* 0x0000000000180947 */ /* 0x000fea0000800000 */
[----:B------:R-:W-:Y:S01]  /*0ae0*/  FSETP.GEU.AND P1, PT, R3, -1.2479999996517507549e-36, PT ;  /* 0x83d456110300780b */ /* 0x000fe20003f2e000 */
[----:B------:R-:W-:Y:S01]  /*0af0*/  FADD R2, R0, R0 ;  /* 0x0000000000027221 */ /* 0x000fe20000000000 */
[----:B------:R-:W-:-:S11]  /*0b00*/  FSETP.NEU.AND P0, PT, |R8|, 1, PT ;  /* 0x3f8000000800780b */ /* 0x000fd60003f0d200 */
[----:B------:R-:W-:-:S04]  /*0b10*/  @!P1 LOP3.LUT R2, R2, 0x7f800000, RZ, 0x3c, !PT ;  /* 0x7f80000002029812 */ /* 0x000fc800078e3cff */
[----:B------:R-:W-:Y:S01]  /*0b20*/  @P0 LOP3.LUT R2, R2, 0x7fffffff, RZ, 0xc0, !PT ;  /* 0x7fffffff02020812 */ /* 0x000fe200078ec0ff */
[----:B------:R-:W-:Y:S06]  /*0b30*/  BRA `(.L_x_5) ;  /* 0x0000000000287947 */ /* 0x000fec0003800000 */
.L_x_6:
[----:B------:R-:W-:Y:S02]  /*0b40*/  FSETP.NEU.AND P0, PT, |R5|, +INF , PT ;  /* 0x7f8000000500780b */ /* 0x000fe40003f0d200 */
[----:B------:R-:W-:-:S13]  /*0b50*/  FSETP.EQ.AND P1, PT, R0, -1, PT ;  /* 0xbf8000000000780b */ /* 0x000fda0003f22000 */
[----:B------:R-:W-:Y:S05]  /*0b60*/  @!P0 BRA P1, `(.L_x_5) ;  /* 0x00000000001c8947 */ /* 0x000fea0000800000 */
[----:B------:R-:W-:Y:S02]  /*0b70*/  FSETP.GEU.AND P1, PT, R0, RZ, PT ;  /* 0x000000ff0000720b */ /* 0x000fe40003f2e000 */
[----:B------:R-:W-:-:S11]  /*0b80*/  MOV R2, R7 ;  /* 0x0000000700027202 */ /* 0x000fd60000000f00 */
[----:B------:R-:W0:Y:S01]  /*0b90*/  @!P1 FRND.FLOOR R0, R5 ;  /* 0x0000000500009307 */ /* 0x000e220000205000 */
[----:B------:R-:W-:Y:S02]  /*0ba0*/  @!P1 FSETP.NEU.AND P2, PT, |R8|, 1, PT ;  /* 0x3f8000000800980b */ /* 0x000fe40003f4d200 */
[----:B0-----:R-:W-:Y:S02]  /*0bb0*/  @!P1 FSETP.NEU.AND P0, PT, R5, R0, PT ;  /* 0x000000000500920b */ /* 0x001fe40003f0d000 */
[----:B------:R-:W-:-:S04]  /*0bc0*/  @!P1 FSEL R0, R7, -R7, P2 ;  /* 0x8000000707009208 */ /* 0x000fc80001000000 */
[----:B------:R-:W-:-:S07]  /*0bd0*/  @!P1 FSEL R2, R0, +QNAN , !P0 ;  /* 0x7fffffff00029808 */ /* 0x000fce0004000000 */
.L_x_5:
[----:B------:R-:W-:Y:S01]  /*0be0*/  MOV R3, 0x7948800e ;  /* 0x7948800e00037802 */ /* 0x000fe20000000f00 */
[----:B------:R-:W0:Y:S04]  /*0bf0*/  FCHK P0, R2, 1.5369000315854147035e-35 ;  /* 0x05a36e6602007902 */ /* 0x000e280000000000 */
[----:B------:R-:W-:-:S04]  /*0c00*/  FFMA R0, R3, -1.5369000315854147035e-35, R10 ;  /* 0x85a36e6603007823 */ /* 0x000fc8000000000a */
[----:B------:R-:W-:-:S04]  /*0c10*/  FFMA R0, R0, R3, 6.50660393331567587013e+34 ;  /* 0x7948800e00007423 */ /* 0x000fc80000000003 */
[----:B------:R-:W-:-:S04]  /*0c20*/  FFMA R3, R0, R2, RZ ;  /* 0x0000000200037223 */ /* 0x000fc800000000ff */
[----:B------:R-:W-:-:S04]  /*0c30*/  FFMA R4, R3, -1.5369000315854147035e-35, R2 ;  /* 0x85a36e6603047823 */ /* 0x000fc80000000002 */
[----:B------:R-:W-:Y:S01]  /*0c40*/  FFMA R0, R0, R4, R3 ;  /* 0x0000000400007223 */ /* 0x000fe20000000003 */
[----:B0-----:R-:W-:Y:S06]  /*0c50*/  @!P0 BRA `(.L_x_7) ;  /* 0x0000000000108947 */ /* 0x001fec0003800000 */
[----:B------:R-:W-:Y:S01]  /*0c60*/  HFMA2 R3, -RZ, RZ, 8.6009502410888671875e-05, 6552 ;  /* 0x05a36e66ff037431 */ /* 0x000fe200000001ff */
[----:B------:R-:W-:-:S07]  /*0c70*/  MOV R8, 0xc90 ;  /* 0x00000c9000087802 */ /* 0x000fce0000000f00 */
[----:B--2---:R-:W-:Y:S05]  /*0c80*/  CALL.REL.NOINC `($__internal_0_$__cuda_sm3x_div_rn_noftz_f32_slowpath) ;  /* 0x0000002800387944 */ /* 0x004fea0003c00000 */
[----:B------:R-:W-:-:S07]  /*0c90*/  MOV R0, R2 ;  /* 0x0000000200007202 */ /* 0x000fce0000000f00 */
.L_x_7:
[----:B------:R-:W0:Y:S02]  /*0ca0*/  LDC.64 R8, c[0x0][0x3b0] ;  /* 0x0000ec00ff087b82 */ /* 0x000e240000000a00 */
[----:B0-----:R-:W0:Y:S08]  /*0cb0*/  MUFU.RCP R2, R9 ;  /* 0x0000000900027308 */ /* 0x001e300000001000 */
[----:B------:R-:W1:Y:S01]  /*0cc0*/  FCHK P0, R8, R9 ;  /* 0x0000000908007302 */ /* 0x000e620000000000 */
[----:B0-----:R-:W-:-:S04]  /*0cd0*/  FFMA R3, R2, -R9, 1 ;  /* 0x3f80000002037423 */ /* 0x001fc80000000809 */
[----:B------:R-:W-:-:S04]  /*0ce0*/  FFMA R3, R2, R3, R2 ;  /* 0x0000000302037223 */ /* 0x000fc80000000002 */
[----:B------:R-:W-:-:S04]  /*0cf0*/  FFMA R5, R3, R8, RZ ;  /* 0x0000000803057223 */ /* 0x000fc800000000ff */
[----:B------:R-:W-:-:S04]  /*0d00*/  FFMA R2, R5, -R9, R8 ;  /* 0x8000000905027223 */ /* 0x000fc80000000008 */
[----:B------:R-:W-:Y:S01]  /*0d10*/  FFMA R3, R3, R2, R5 ;  /* 0x0000000203037223 */ /* 0x000fe20000000005 */
[----:B-1----:R-:W-:Y:S06]  /*0d20*/  @!P0 BRA `(.L_x_8) ;  /* 0x0000000000188947 */ /* 0x002fec0003800000 */
[----:B------:R-:W0:Y:S01]  /*0d30*/  LDCU.64 UR6, c[0x0][0x3b0] ;  /* 0x00007600ff0677ac */ /* 0x000e220008000a00 */
[----:B------:R-:W-:Y:S02]  /*0d40*/  MOV R8, 0xd80 ;  /* 0x00000d8000087802 */ /* 0x000fe40000000f00 */
[----:B0-----:R-:W-:Y:S02]  /*0d50*/  MOV R2, UR6 ;  /* 0x0000000600027c02 */ /* 0x001fe40008000f00 */
[----:B------:R-:W-:-:S07]  /*0d60*/  MOV R3, UR7 ;  /* 0x0000000700037c02 */ /* 0x000fce0008000f00 */
[----:B--2---:R-:W-:Y:S05]  /*0d70*/  CALL.REL.NOINC `($__internal_0_$__cuda_sm3x_div_rn_noftz_f32_slowpath) ;  /* 0x0000002400fc7944 */ /* 0x004fea0003c00000 */
[----:B------:R-:W-:-:S07]  /*0d80*/  MOV R3, R2 ;  /* 0x0000000200037202 */ /* 0x000fce0000000f00 */
.L_x_8:
[----:B------:R-:W0:Y:S01]  /*0d90*/  LDC.64 R4, c[0x0][0x3b8] ;  /* 0x0000ee00ff047b82 */ /* 0x000e220000000a00 */
[----:B------:R-:W-:Y:S02]  /*0da0*/  HFMA2 R2, -RZ, RZ, 0.96630859375, -0.0022525787353515625 ;  /* 0x3bbb989dff027431 */ /* 0x000fe400000001ff */
[----:B------:R-:W-:-:S05]  /*0db0*/  HFMA2 R10, -RZ, RZ, 1.5048828125, 33.21875 ;  /* 0x3e055027ff0a7431 */ /* 0x000fca00000001ff */
[----:B------:R-:W1:Y:S08]  /*0dc0*/  LDC R7, c[0x0][0x3c8] ;  /* 0x0000f200ff077b82 */ /* 0x000e700000000800 */
[----:B------:R-:W3:Y:S01]  /*0dd0*/  LDC R9, c[0x0][0x3c4] ;  /* 0x0000f100ff097b82 */ /* 0x000ee20000000800 */
[----:B0-----:R-:W-:Y:S01]  /*0de0*/  FFMA R3, R4, R5, R3 ;  /* 0x0000000504037223 */ /* 0x001fe20000000003 */
[----:B------:R-:W-:-:S04]  /*0df0*/  MOV R5, 0x437c0000 ;  /* 0x437c000000057802 */ /* 0x000fc80000000f00 */
[----:B------:R-:W-:Y:S01]  /*0e00*/  FSETP.GEU.AND P0, PT, R3, 1.175494350822287508e-38, PT ;  /* 0x008000000300780b */ /* 0x000fe20003f0e000 */
[----:B-1----:R-:W-:-:S04]  /*0e10*/  FFMA.SAT R2, R7, R2, 0.5 ;  /* 0x3f00000007027423 */ /* 0x002fc80000002002 */
[----:B------:R-:W-:-:S04]  /*0e20*/  FFMA.RM R4, R2, R5, 12582913 ;  /* 0x4b40000102047423 */ /* 0x000fc80000004005 */
[C---:B------:R-:W-:Y:S01]  /*0e30*/  FADD R2, R4.reuse, -12583039 ;  /* 0xcb40007f04027421 */ /* 0x040fe20000000000 */
[----:B------:R-:W-:-:S03]  /*0e40*/  SHF.L.U32 R4, R4, 0x17, RZ ;  /* 0x0000001704047819 */ /* 0x000fc600000006ff */
[----:B------:R-:W-:Y:S01]  /*0e50*/  @!P0 FMUL R3, R3, 8388608 ;  /* 0x4b00000003038820 */ /* 0x000fe20000400000 */
[----:B------:R-:W-:-:S04]  /*0e60*/  FFMA R2, R7, 1.4426950216293334961, -R2 ;  /* 0x3fb8aa3b07027823 */ /* 0x000fc80000000802 */
[----:B------:R-:W-:Y:S01]  /*0e70*/  FSETP.NEU.AND P1, PT, R3, RZ, PT ;  /* 0x000000ff0300720b */ /* 0x000fe20003f2d000 */
[----:B------:R-:W-:Y:S01]  /*0e80*/  FFMA R5, R7, 1.925963033500011079e-08, R2 ;  /* 0x32a5706007057823 */ /* 0x000fe20000000002 */
[----:B------:R-:W-:-:S04]  /*0e90*/  IADD3 R2, PT, PT, R3, -0x3f2aaaab, RZ ;  /* 0xc0d5555503027810 */ /* 0x000fc80007ffe0ff */
[----:B------:R-:W-:Y:S01]  /*0ea0*/  LOP3.LUT R8, R2, 0xff800000, RZ, 0xc0, !PT ;  /* 0xff80000002087812 */ /* 0x000fe200078ec0ff */
[----:B------:R-:W0:Y:S03]  /*0eb0*/  MUFU.EX2 R5, R5 ;  /* 0x0000000500057308 */ /* 0x000e260000000800 */
[----:B------:R-:W-:-:S05]  /*0ec0*/  IADD3 R2, PT, PT, R3, -R8, RZ ;  /* 0x8000000803027210 */ /* 0x000fca0007ffe0ff */
[----:B------:R-:W-:-:S04]  /*0ed0*/  FADD R7, R2, -1 ;  /* 0xbf80000002077421 */ /* 0x000fc80000000000 */
[----:B------:R-:W-:-:S04]  /*0ee0*/  FFMA R2, R7, -R10, 0.14084610342979431152 ;  /* 0x3e1039f607027423 */ /* 0x000fc8000000080a */
[----:B------:R-:W-:Y:S01]  /*0ef0*/  FFMA R2, R7, R2, -0.12148627638816833496 ;  /* 0xbdf8cdcc07027423 */ /* 0x000fe20000000002 */
[----:B0-----:R-:W-:-:S03]  /*0f00*/  FMUL R4, R4, R5 ;  /* 0x0000000504047220 */ /* 0x001fc60000400000 */
[----:B------:R-:W-:Y:S01]  /*0f10*/  FFMA R2, R7, R2, 0.13980610668659210205 ;  /* 0x3e0f295507027423 */ /* 0x000fe20000000002 */
[----:B---3--:R-:W-:-:S03]  /*0f20*/  FFMA R4, -R4, R9, -1.7357002044286124445e-35 ;  /* 0x85b8924104047423 */ /* 0x008fc60000000109 */
[----:B------:R-:W-:Y:S01]  /*0f30*/  FFMA R2, R7, R2, -0.16684235632419586182 ;  /* 0xbe2ad8b907027423 */ /* 0x000fe20000000002 */
[----:B------:R-:W-:-:S04]  /*0f40*/  FMUL.M4 R4, R4, 1.3872854796815689002e-43 ;  /* 0x0000006304047820 */ /* 0x000fc80000600000 */
[----:B------:R-:W-:-:S04]  /*0f50*/  FMUL R4, R4, 1 ;  /* 0x3f80000004047820 */ /* 0x000fc80000400000 */
[----:B------:R-:W-:Y:S01]  /*0f60*/  FMUL R5, R4, 1 ;  /* 0x3f80000004057820 */ /* 0x000fe20000400000 */
[----:B------:R-:W-:-:S03]  /*0f70*/  FFMA R4, R7, R2, 0.20012299716472625732 ;  /* 0x3e4ced0b07047423 */ /* 0x000fc60000000002 */
[----:B------:R-:W-:Y:S01]  /*0f80*/  FMUL R2, R5, 1 ;  /* 0x3f80000005027820 */ /* 0x000fe20000400000 */
[C---:B------:R-:W-:Y:S01]  /*0f90*/  FFMA R4, R7.reuse, R4, -0.24999669194221496582 ;  /* 0xbe7fff2207047423 */ /* 0x040fe20000000004 */
[----:B------:R-:W-:Y:S02]  /*0fa0*/  I2FP.F32.S32 R5, R8 ;  /* 0x0000000800057245 */ /* 0x000fe40000201400 */
[----:B------:R-:W0:Y:S01]  /*0fb0*/  MUFU.RCP R9, R2 ;  /* 0x0000000200097308 */ /* 0x000e220000001000 */
[----:B------:R-:W-:-:S04]  /*0fc0*/  FFMA R4, R7, R4, 0.33333182334899902344 ;  /* 0x3eaaaa7807047423 */ /* 0x000fc80000000004 */
[----:B------:R-:W-:Y:S01]  /*0fd0*/  FFMA R10, R7, R4, -0.5 ;  /* 0xbf000000070a7423 */ /* 0x000fe20000000004 */
[----:B------:R-:W-:Y:S02]  /*0fe0*/  FSEL R4, RZ, -23, P0 ;  /* 0xc1b80000ff047808 */ /* 0x000fe40000000000 */
[----:B------:R-:W-:Y:S01]  /*0ff0*/  ISETP.GT.U32.AND P0, PT, R3, 0x7f7fffff, PT ;  /* 0x7f7fffff0300780c */ /* 0x000fe20003f04070 */
[----:B------:R-:W-:Y:S02]  /*1000*/  FMUL R10, R7, R10 ;  /* 0x0000000a070a7220 */ /* 0x000fe40000400000 */
[----:B------:R-:W-:Y:S02]  /*1010*/  FFMA R4, R5, 1.1920928955078125e-07, R4 ;  /* 0x3400000005047823 */ /* 0x000fe40000000004 */
[----:B------:R-:W-:Y:S01]  /*1020*/  FFMA R7, R7, R10, R7 ;  /* 0x0000000a07077223 */ /* 0x000fe20000000007 */
[----:B------:R-:W-:Y:S01]  /*1030*/  MOV R10, 0x7f800000 ;  /* 0x7f800000000a7802 */ /* 0x000fe20000000f00 */
[----:B0-----:R-:W-:-:S02]  /*1040*/  FFMA R8, -R2, R9, 1 ;  /* 0x3f80000002087423 */ /* 0x001fc40000000109 */
[----:B------:R-:W-:-:S04]  /*1050*/  FFMA R4, R4, 0.69314718246459960938, R7 ;  /* 0x3f31721804047823 */ /* 0x000fc80000000007 */
[----:B------:R-:W-:Y:S01]  /*1060*/  @P0 FFMA R4, R3, R10, +INF ;  /* 0x7f80000003040423 */ /* 0x000fe2000000000a */
[----:B------:R-:W0:Y:S01]  /*1070*/  FCHK P0, -RZ, R2 ;  /* 0x00000002ff007302 */ /* 0x000e220000000100 */
[----:B------:R-:W-:Y:S02]  /*1080*/  FFMA R8, R9, R8, R9 ;  /* 0x0000000809087223 */ /* 0x000fe40000000009 */
[----:B------:R-:W-:Y:S02]  /*1090*/  FMUL R4, R4, 0.43429449200630187988 ;  /* 0x3ede5bd904047820 */ /* 0x000fe40000400000 */
[----:B------:R-:W-:-:S03]  /*10a0*/  FFMA R5, -RZ, R8, RZ ;  /* 0x00000008ff057223 */ /* 0x000fc600000001ff */
[----:B------:R-:W-:Y:S01]  /*10b0*/  FSEL R3, R4, -INF , P1 ;  /* 0xff80000004037808 */ /* 0x000fe20000800000 */
[----:B------:R-:W-:-:S04]  /*10c0*/  FFMA R7, -R2, R5, -RZ ;  /* 0x0000000502077223 */ /* 0x000fc800000009ff */
[----:B------:R-:W-:Y:S01]  /*10d0*/  FFMA R4, R8, R7, R5 ;  /* 0x0000000708047223 */ /* 0x000fe20000000005 */
[----:B------:R-:W-:Y:S02]  /*10e0*/  HFMA2 R5, -RZ, RZ, 1.875, 0 ;  /* 0x3f800000ff057431 */ /* 0x000fe400000001ff */
[----:B------:R-:W-:Y:S01]  /*10f0*/  FADD R0, -R3, R0 ;  /* 0x0000000003007221 */ /* 0x000fe20000000100 */
[----:B0-----:R-:W-:Y:S06]  /*1100*/  @!P0 BRA `(.L_x_9) ;  /* 0x0000000000148947 */ /* 0x001fec0003800000 */
[----:B------:R-:W-:Y:S02]  /*1110*/  MOV R3, R2 ;  /* 0x0000000200037202 */ /* 0x000fe40000000f00 */
[----:B------:R-:W-:Y:S02]  /*1120*/  MOV R2, 0x80000000 ;  /* 0x8000000000027802 */ /* 0x000fe40000000f00 */
[----:B------:R-:W-:-:S07]  /*1130*/  MOV R8, 0x1150 ;  /* 0x0000115000087802 */ /* 0x000fce0000000f00 */
[----:B--2---:R-:W-:Y:S05]  /*1140*/  CALL.REL.NOINC `($__internal_0_$__cuda_sm3x_div_rn_noftz_f32_slowpath) ;  /* 0x0000002400087944 */ /* 0x004fea0003c00000 */
[----:B------:R-:W-:-:S07]  /*1150*/  MOV R4, R2 ;  /* 0x0000000200047202 */ /* 0x000fce0000000f00 */
.L_x_9:
[C---:B------:R-:W-:Y:S01]  /*1160*/  FMNMX.NAN R9, |R4|.reuse, 1.62209996912129490974e+36, !PT ;  /* 0x7b9c33da04097809 */ /* 0x040fe20007820200 */
[----:B------:R-:W-:Y:S01]  /*1170*/  BSSY.RECONVERGENT B1, `(.L_x_10) ;  /* 0x000000f000017945 */ /* 0x000fe20003800200 */
[C---:B------:R-:W-:Y:S02]  /*1180*/  FMNMX R2, |R4|.reuse, 1.62209996912129490974e+36, PT ;  /* 0x7b9c33da04027809 */ /* 0x040fe40003800200 */
[----:B------:R-:W0:Y:S01]  /*1190*/  MUFU.RCP R3, R9 ;  /* 0x0000000900037308 */ /* 0x000e220000001000 */
[----:B------:R-:W-:-:S07]  /*11a0*/  FSETP.GEU.AND P2, PT, |R4|, 1.62209996912129490974e+36, PT ;  /* 0x7b9c33da0400780b */ /* 0x000fce0003f4e200 */
[----:B------:R-:W1:Y:S01]  /*11b0*/  FCHK P0, R2, R9 ;  /* 0x0000000902007302 */ /* 0x000e620000000000 */
[----:B0-----:R-:W-:-:S04]  /*11c0*/  FFMA R8, -R9, R3, 1 ;  /* 0x3f80000009087423 */ /* 0x001fc80000000103 */
[----:B------:R-:W-:-:S04]  /*11d0*/  FFMA R3, R3, R8, R3 ;  /* 0x0000000803037223 */ /* 0x000fc80000000003 */
[----:B------:R-:W-:-:S04]  /*11e0*/  FFMA R8, R2, R3, RZ ;  /* 0x0000000302087223 */ /* 0x000fc800000000ff */
[----:B------:R-:W-:-:S04]  /*11f0*/  FFMA R7, -R9, R8, R2 ;  /* 0x0000000809077223 */ /* 0x000fc80000000102 */
[----:B------:R-:W-:Y:S01]  /*1200*/  FFMA R3, R3, R7, R8 ;  /* 0x0000000703037223 */ /* 0x000fe20000000008 */
[----:B-1----:R-:W-:Y:S06]  /*1210*/  @!P0 BRA `(.L_x_11) ;  /* 0x0000000000108947 */ /* 0x002fec0003800000 */
[----:B------:R-:W-:Y:S02]  /*1220*/  MOV R3, R9 ;  /* 0x0000000900037202 */ /* 0x000fe40000000f00 */
[----:B------:R-:W-:-:S07]  /*1230*/  MOV R8, 0x1250 ;  /* 0x0000125000087802 */ /* 0x000fce0000000f00 */
[----:B--2---:R-:W-:Y:S05]  /*1240*/  CALL.REL.NOINC `($__internal_0_$__cuda_sm3x_div_rn_noftz_f32_slowpath) ;  /* 0x0000002000c87944 */ /* 0x004fea0003c00000 */
[----:B------:R-:W-:-:S07]  /*1250*/  MOV R3, R2 ;  /* 0x0000000200037202 */ /* 0x000fce0000000f00 */
.L_x_11:
[----:B------:R-:W-:Y:S05]  /*1260*/  BSYNC.RECONVERGENT B1 ;  /* 0x0000000000017941 */ /* 0x000fea0003800200 */
.L_x_10:
[----:B------:R-:W-:Y:S02]  /*1270*/  HFMA2 R7, -RZ, RZ, 0.89990234375, 10328 ;  /* 0x3b33710bff077431 */ /* 0x000fe400000001ff */
[----:B------:R-:W-:Y:S01]  /*1280*/  FMUL R2, R3, R3 ;  /* 0x0000000303027220 */ /* 0x000fe20000400000 */
[C---:B------:R-:W-:Y:S01]  /*1290*/  ISETP.GE.AND P0, PT, R4.reuse, RZ, PT ;  /* 0x000000ff0400720c */ /* 0x040fe20003f06270 */
[----:B------:R-:W-:Y:S01]  /*12a0*/  HFMA2 R8, -RZ, RZ, 2.04296875, -15.78125 ;  /* 0x4016cbe4ff087431 */ /* 0x000fe200000001ff */
[C---:B------:R-:W-:Y:S01]  /*12b0*/  FSETP.NEU.AND P1, PT, |R4|.reuse, 1.62209996912129490974e+36, PT ;  /* 0x7b9c33da0400780b */ /* 0x040fe20003f2d200 */
[----:B------:R-:W-:Y:S01]  /*12c0*/  FADD R4, |R4|, 1.62209996912129490974e+36 ;  /* 0x7b9c33da04047421 */ /* 0x000fe20000000200 */
[----:B------:R-:W-:Y:S01]  /*12d0*/  UMOV UR4, 0x37680766 ;  /* 0x3768076600047882 */ /* 0x000fe20000000000 */
[----:B------:R-:W-:Y:S01]  /*12e0*/  BSSY.RECONVERGENT B1, `(.L_x_12) ;  /* 0x000002d000017945 */ /* 0x000fe20003800200 */
[----:B------:R-:W-:Y:S01]  /*12f0*/  MOV R10, UR4 ;  /* 0x00000004000a7c02 */ /* 0x000fe20008000f00 */
[----:B------:R-:W-:-:S04]  /*1300*/  FFMA R7, R2, R7, -0.015681877732276916504 ;  /* 0xbc80774802077423 */ /* 0x000fc80000000007 */
[----:B------:R-:W-:-:S04]  /*1310*/  FFMA R7, R2, R7, 0.042200751602649688721 ;  /* 0x3d2cdab202077423 */ /* 0x000fc80000000007 */
[----:B------:R-:W-:-:S04]  /*1320*/  FFMA R7, R2, R7, -0.074792981147766113281 ;  /* 0xbd992d1002077423 */ /* 0x000fc80000000007 */
[----:B------:R-:W-:-:S04]  /*1330*/  FFMA R7, R2, R7, 0.10640415549278259277 ;  /* 0x3dd9ea6c02077423 */ /* 0x000fc80000000007 */
[----:B------:R-:W-:-:S04]  /*1340*/  FFMA R7, R2, R7, -0.14207722246646881104 ;  /* 0xbe117cb102077423 */ /* 0x000fc80000000007 */
[----:B------:R-:W-:-:S04]  /*1350*/  FFMA R7, R2, R7, 0.19993925094604492188 ;  /* 0x3e4cbce002077423 */ /* 0x000fc80000000007 */
[----:B------:R-:W-:-:S04]  /*1360*/  FFMA R7, R2, R7, -0.33333197236061096191 ;  /* 0xbeaaaa7d02077423 */ /* 0x000fc80000000007 */
[----:B------:R-:W-:Y:S01]  /*1370*/  FMUL R2, R2, R7 ;  /* 0x0000000702027220 */ /* 0x000fe20000400000 */
[----:B------:R-:W-:-:S03]  /*1380*/  MOV R7, 0x3f6ee581 ;  /* 0x3f6ee58100077802 */ /* 0x000fc60000000f00 */
[----:B------:R-:W-:-:S04]  /*1390*/  FFMA R2, R2, R3, R3 ;  /* 0x0000000302027223 */ /* 0x000fc80000000003 */
[C---:B------:R-:W-:Y:S01]  /*13a0*/  FFMA R3, R7.reuse, 1.6832555532455444336, -R2 ;  /* 0x3fd774eb07037823 */ /* 0x040fe20000000802 */
[----:B------:R-:W-:-:S04]  /*13b0*/  FSEL R7, R7, 1.8663789033889770508, !P2 ;  /* 0x3feee58107077808 */ /* 0x000fc80005000000 */
[-C--:B------:R-:W-:Y:S02]  /*13c0*/  FSEL R3, R3, R2.reuse, !P2 ;  /* 0x0000000203037208 */ /* 0x080fe40005000000 */
[----:B------:R-:W-:-:S05]  /*13d0*/  FSEL R2, R2, -R2, !P2 ;  /* 0x8000000202027208 */ /* 0x000fca0005000000 */
[----:B------:R-:W-:Y:S01]  /*13e0*/  @!P0 FFMA R3, R7, 1.6832555532455444336, R2 ;  /* 0x3fd774eb07038823 */ /* 0x000fe20000000002 */
[----:B------:R-:W-:Y:S02]  /*13f0*/  FSEL R2, R8, 0.78539818525314331055, !P0 ;  /* 0x3f490fdb08027808 */ /* 0x000fe40004000000 */
[----:B------:R-:W-:Y:S02]  /*1400*/  FSETP.NAN.AND P0, PT, R4, R4, PT ;  /* 0x000000040400720b */ /* 0x000fe40003f08000 */
[----:B------:R-:W-:Y:S02]  /*1410*/  FSEL R3, R2, |R3|, !P1 ;  /* 0x4000000302037208 */ /* 0x000fe40004800000 */
[----:B------:R-:W-:Y:S02]  /*1420*/  MOV R2, 0x79bfcea6 ;  /* 0x79bfcea600027802 */ /* 0x000fe40000000f00 */
[----:B------:R-:W-:Y:S01]  /*1430*/  FSEL R3, R4, -R3, P0 ;  /* 0x8000000304037208 */ /* 0x000fe20000000000 */
[----:B------:R-:W-:Y:S01]  /*1440*/  HFMA2 R4, -RZ, RZ, 0.96630859375, -0.0022525787353515625 ;  /* 0x3bbb989dff047431 */ /* 0x000fe200000001ff */
[----:B------:R-:W-:-:S03]  /*1450*/  MOV R7, 0x437c0000 ;  /* 0x437c000000077802 */ /* 0x000fc60000000f00 */
[----:B------:R-:W-:-:S04]  /*1460*/  FFMA R3, R3, -R2, -1.1299999787298765164e-35 ;  /* 0x8570530d03037423 */ /* 0x000fc80000000802 */
[----:B------:R-:W-:-:S04]  /*1470*/  FFMA.SAT R2, R3, R4, 0.5 ;  /* 0x3f00000003027423 */ /* 0x000fc80000002004 */
[----:B------:R-:W-:-:S04]  /*1480*/  FFMA.RM R2, R2, R7, 12582913 ;  /* 0x4b40000102027423 */ /* 0x000fc80000004007 */
[C---:B------:R-:W-:Y:S01]  /*1490*/  FADD R4, R2.reuse, -12583039 ;  /* 0xcb40007f02047421 */ /* 0x040fe20000000000 */
[----:B------:R-:W-:-:S03]  /*14a0*/  SHF.L.U32 R2, R2, 0x17, RZ ;  /* 0x0000001702027819 */ /* 0x000fc600000006ff */
[----:B------:R-:W-:-:S04]  /*14b0*/  FFMA R4, R3, 1.4426950216293334961, -R4 ;  /* 0x3fb8aa3b03047823 */ /* 0x000fc80000000804 */
[----:B------:R-:W-:-:S04]  /*14c0*/  FFMA R4, R3, 1.925963033500011079e-08, R4 ;  /* 0x32a5706003047823 */ /* 0x000fc80000000004 */
[----:B------:R-:W0:Y:S02]  /*14d0*/  MUFU.EX2 R3, R4 ;  /* 0x0000000400037308 */ /* 0x000e240000000800 */
[----:B0-----:R-:W-:-:S06]  /*14e0*/  FMUL R7, R2, R3 ;  /* 0x0000000302077220 */ /* 0x001fcc0000400000 */
[----:B------:R-:W0:Y:S08]  /*14f0*/  MUFU.RCP R2, R7 ;  /* 0x0000000700027308 */ /* 0x000e300000001000 */
[----:B------:R-:W1:Y:S01]  /*1500*/  FCHK P0, -R10, R7 ;  /* 0x000000070a007302 */ /* 0x000e620000000100 */
[----:B0-----:R-:W-:-:S04]  /*1510*/  FFMA R3, -R7, R2, 1 ;  /* 0x3f80000007037423 */ /* 0x001fc80000000102 */
[----:B------:R-:W-:-:S04]  /*1520*/  FFMA R2, R2, R3, R2 ;  /* 0x0000000302027223 */ /* 0x000fc80000000002 */
[----:B------:R-:W-:-:S04]  /*1530*/  FFMA R3, R2, -1.3830000170855782926e-05, RZ ;  /* 0xb768076602037823 */ /* 0x000fc800000000ff */
[----:B------:R-:W-:-:S04]  /*1540*/  FFMA R8, -R7, R3, -1.3830000170855782926e-05 ;  /* 0xb768076607087423 */ /* 0x000fc80000000103 */
[----:B------:R-:W-:Y:S01]  /*1550*/  FFMA R2, R2, R8, R3 ;  /* 0x0000000802027223 */ /* 0x000fe20000000003 */
[----:B-1----:R-:W-:Y:S06]  /*1560*/  @!P0 BRA `(.L_x_13) ;  /* 0x0000000000108947 */ /* 0x002fec0003800000 */
[----:B------:R-:W-:Y:S02]  /*1570*/  MOV R3, R7 ;  /* 0x0000000700037202 */ /* 0x000fe40000000f00 */
[----:B------:R-:W-:Y:S02]  /*1580*/  MOV R2, 0xb7680766 ;  /* 0xb768076600027802 */ /* 0x000fe40000000f00 */
[----:B------:R-:W-:-:S07]  /*1590*/  MOV R8, 0x15b0 ;  /* 0x000015b000087802 */ /* 0x000fce0000000f00 */
[----:B--2---:R-:W-:Y:S05]  /*15a0*/  CALL.REL.NOINC `($__internal_0_$__cuda_sm3x_div_rn_noftz_f32_slowpath) ;  /* 0x0000001c00f07944 */ /* 0x004fea0003c00000 */
.L_x_13:
[----:B------:R-:W-:Y:S05]  /*15b0*/  BSYNC.RECONVERGENT B1 ;  /* 0x0000000000017941 */ /* 0x000fea0003800200 */
.L_x_12:
[----:B------:R-:W0:Y:S01]  /*15c0*/  LDCU UR4, c[0x0][0x3c0] ;  /* 0x00007800ff0477ac */ /* 0x000e220008000800 */
[----:B------:R-:W-:Y:S01]  /*15d0*/  BSSY.RECONVERGENT B1, `(.L_x_14) ;  /* 0x0000027000017945 */ /* 0x000fe20003800200 */
[----:B0-----:R-:W-:-:S05]  /*15e0*/  FMUL R2, R2, UR4 ;  /* 0x0000000402027c20 */ /* 0x001fca0008400000 */
[----:B------:R-:W-:-:S13]  /*15f0*/  FSETP.NEU.AND P0, PT, R2, RZ, PT ;  /* 0x000000ff0200720b */ /* 0x000fda0003f0d000 */
[----:B------:R-:W-:Y:S05]  /*1600*/  @!P0 BRA `(.L_x_15) ;  /* 0x00000000008c8947 */ /* 0x000fea0003800000 */
[----:B------:R-:W-:Y:S01]  /*1610*/  HFMA2 R4, -RZ, RZ, 0.185302734375, 4014 ;  /* 0x31ee6bd7ff047431 */ /* 0x000fe200000001ff */
[----:B------:R-:W-:Y:S01]  /*1620*/  MOV R3, 0x3fb8aa3b ;  /* 0x3fb8aa3b00037802 */ /* 0x000fe20000000f00 */
[----:B------:R-:W-:Y:S01]  /*1630*/  HFMA2 R8, -RZ, RZ, 1.6484375, -52.65625 ;  /* 0x3e98d295ff087431 */ /* 0x000fe200000001ff */
[----:B------:R-:W-:Y:S02]  /*1640*/  MOV R10, 0x391fcb8e ;  /* 0x391fcb8e000a7802 */ /* 0x000fe40000000f00 */
[----:B------:R-:W-:Y:S01]  /*1650*/  FSETP.NAN.AND P2, PT, |R2|, |R2|, PT ;  /* 0x400000020200720b */ /* 0x000fe20003f48200 */
[----:B------:R-:W-:-:S04]  /*1660*/  FFMA R3, R3, R4, 3.4843620255742280278e-07 ;  /* 0x34bb10b503037423 */ /* 0x000fc80000000004 */
[----:B------:R-:W-:-:S04]  /*1670*/  FFMA R3, -R8, 1.9251366722983220825e-08, R3 ;  /* 0x32a55e3408037823 */ /* 0x000fc80000000103 */
[----:B------:R-:W-:-:S04]  /*1680*/  FFMA R3, R4, 0.032569248229265213013, R3 ;  /* 0x3d05675504037823 */ /* 0x000fc80000000003 */
[----:B------:R-:W-:-:S04]  /*1690*/  FFMA R3, -R8, 0.010856416076421737671, R3 ;  /* 0x3c31df1c08037823 */ /* 0x000fc80000000103 */
[----:B------:R-:W-:-:S04]  /*16a0*/  FADD R5, R3, 113.5693817138671875 ;  /* 0x42e3238603057421 */ /* 0x000fc80000000000 */
[----:B------:R-:W-:Y:S01]  /*16b0*/  FMUL R7, R2, R5 ;  /* 0x0000000502077220 */ /* 0x000fe20000400000 */
[----:B------:R-:W-:-:S03]  /*16c0*/  FADD R8, R5, -113.5693817138671875 ;  /* 0xc2e3238605087421 */ /* 0x000fc60000000000 */
[----:B------:R-:W0:Y:S01]  /*16d0*/  FRND R4, R7 ;  /* 0x0000000700047307 */ /* 0x000e220000201000 */
[----:B------:R-:W-:Y:S01]  /*16e0*/  FADD R8, R3, -R8 ;  /* 0x8000000803087221 */ /* 0x000fe20000000000 */
[----:B------:R-:W-:Y:S01]  /*16f0*/  FFMA R5, R2, R5, -R7 ;  /* 0x0000000502057223 */ /* 0x000fe20000000807 */
[----:B------:R-:W-:-:S03]  /*1700*/  FSETP.GT.AND P1, PT, |R7|, 152, PT ;  /* 0x431800000700780b */ /* 0x000fc60003f24200 */
[----:B------:R-:W-:Y:S02]  /*1710*/  FFMA R8, R2, R8, R5 ;  /* 0x0000000802087223 */ /* 0x000fe40000000005 */
[----:B------:R-:W1:Y:S01]  /*1720*/  F2I.NTZ R5, R7 ;  /* 0x0000000700057305 */ /* 0x000e620000203100 */
[----:B0-----:R-:W-:Y:S01]  /*1730*/  FADD R3, R7, -R4 ;  /* 0x8000000407037221 */ /* 0x001fe20000000000 */
[----:B------:R-:W-:-:S03]  /*1740*/  FSETP.GT.AND P0, PT, R4, RZ, PT ;  /* 0x000000ff0400720b */ /* 0x000fc60003f04000 */
[----:B------:R-:W-:Y:S01]  /*1750*/  FADD R3, R3, R8 ;  /* 0x0000000803037221 */ /* 0x000fe20000000000 */
[----:B------:R-:W-:Y:S02]  /*1760*/  SEL R4, RZ, 0x83000000, P0 ;  /* 0x83000000ff047807 */ /* 0x000fe40000000000 */
[----:B------:R-:W-:Y:S01]  /*1770*/  FSETP.GEU.AND P0, PT, R7, RZ, PT ;  /* 0x000000ff0700720b */ /* 0x000fe20003f0e000 */
[----:B------:R-:W-:-:S04]  /*1780*/  FFMA R8, R3, R10, 0.0013391353422775864601 ;  /* 0x3aaf85ed03087423 */ /* 0x000fc8000000000a */
[----:B------:R-:W-:-:S04]  /*1790*/  FFMA R8, R3, R8, 0.0096188392490148544312 ;  /* 0x3c1d985603087423 */ /* 0x000fc80000000008 */
[----:B------:R-:W-:-:S04]  /*17a0*/  FFMA R8, R3, R8, 0.055503588169813156128 ;  /* 0x3d6357bb03087423 */ /* 0x000fc80000000008 */
[----:B------:R-:W-:-:S04]  /*17b0*/  FFMA R8, R3, R8, 0.24022644758224487305 ;  /* 0x3e75fdec03087423 */ /* 0x000fc80000000008 */
[----:B------:R-:W-:Y:S01]  /*17c0*/  FFMA R10, R3, R8, 0.69314718246459960938 ;  /* 0x3f317218030a7423 */ /* 0x000fe20000000008 */
[----:B------:R-:W-:Y:S02]  /*17d0*/  IADD3 R8, PT, PT, R4, 0x7f000000, RZ ;  /* 0x7f00000004087810 */ /* 0x000fe40007ffe0ff */
[----:B-1----:R-:W-:Y:S01]  /*17e0*/  LEA R4, R5, -R4, 0x17 ;  /* 0x8000000405047211 */ /* 0x002fe200078eb8ff */
[----:B------:R-:W-:Y:S01]  /*17f0*/  FFMA R3, R3, R10, 1 ;  /* 0x3f80000003037423 */ /* 0x000fe2000000000a */
[----:B------:R-:W-:-:S03]  /*1800*/  FSEL R5, RZ, +INF , !P0 ;  /* 0x7f800000ff057808 */ /* 0x000fc60004000000 */
[----:B------:R-:W-:-:S04]  /*1810*/  FMUL R3, R8, R3 ;  /* 0x0000000308037220 */ /* 0x000fc80000400000 */
[----:B------:R-:W-:Y:S01]  /*1820*/  @!P1 FMUL R5, R4, R3 ;  /* 0x0000000304059220 */ /* 0x000fe20000400000 */
[----:B------:R-:W-:-:S07]  /*1830*/  @P2 FADD R5, R2, 1.53749998863575873581e+34 ;  /* 0x783d82f202052421 */ /* 0x000fce0000000000 */
.L_x_15:
[----:B------:R-:W-:Y:S05]  /*1840*/  BSYNC.RECONVERGENT B1 ;  /* 0x0000000000017941 */ /* 0x000fea0003800200 */
.L_x_14:
[----:B------:R-:W-:Y:S01]  /*1850*/  FSETP.GE.AND P0, PT, R0, R5, PT ;  /* 0x000000050000720b */ /* 0x000fe20003f06000 */
[----:B------:R-:W-:-:S12]  /*1860*/  BSSY.RECONVERGENT B1, `(.L_x_16) ;  /* 0x0000149000017945 */ /* 0x000fd80003800200 */
[----:B------:R-:W-:Y:S05]  /*1870*/  @!P0 BRA `(.L_x_17) ;  /* 0x00000014001c8947 */ /* 0x000fea0003800000 */
[----:B------:R-:W0:Y:S01]  /*1880*/  LDC R7, c[0x0][0x3cc] ;  /* 0x0000f300ff077b82 */ /* 0x000e220000000800 */
[----:B------:R-:W-:-:S05]  /*1890*/  HFMA2 R2, -RZ, RZ, 3.546875, 0.058746337890625 ;  /* 0x43182b85ff027431 */ /* 0x000fca00000001ff */
[----:B0-----:R-:W-:-:S04]  /*18a0*/  FFMA R7, R7, -R2, 1.59269998257550169934e+35 ;  /* 0x79f564f007077423 */ /* 0x001fc80000000802 */
[C---:B------:R-:W-:Y:S01]  /*18b0*/  FMUL R2, R7.reuse, 0.63661974668502807617 ;  /* 0x3f22f98307027820 */ /* 0x040fe20000400000 */
[----:B------:R-:W-:-:S05]  /*18c0*/  FSETP.GE.AND P0, PT, |R7|, 105615, PT ;  /* 0x47ce47800700780b */ /* 0x000fca0003f06200 */
[----:B------:R-:W0:Y:S02]  /*18d0*/  F2I.NTZ R2, R2 ;  /* 0x0000000200027305 */ /* 0x000e240000203100 */
[----:B0-----:R-:W-:-:S05]  /*18e0*/  I2FP.F32.S32 R4, R2 ;  /* 0x0000000200047245 */ /* 0x001fca0000201400 */
[----:B------:R-:W-:-:S04]  /*18f0*/  FFMA R3, R4, -1.5707962512969970703, R7 ;  /* 0xbfc90fda04037823 */ /* 0x000fc80000000007 */
[----:B------:R-:W-:-:S04]  /*1900*/  FFMA R3, R4, -7.5497894158615963534e-08, R3 ;  /* 0xb3a2216804037823 */ /* 0x000fc80000000003 */
[----:B------:R-:W-:Y:S01]  /*1910*/  FFMA R3, R4, -5.3903029534742383927e-15, R3 ;  /* 0xa7c234c504037823 */ /* 0x000fe20000000003 */
[----:B------:R-:W-:Y:S06]  /*1920*/  @!P0 BRA `(.L_x_18) ;  /* 0x0000000000e08947 */ /* 0x000fec0003800000 */
[----:B------:R-:W-:-:S13]  /*1930*/  FSETP.NEU.AND P0, PT, |R7|, +INF , PT ;  /* 0x7f8000000700780b */ /* 0x000fda0003f0d200 */
[----:B------:R-:W-:Y:S01]  /*1940*/  @!P0 FMUL R3, RZ, R7 ;  /* 0x00000007ff038220 */ /* 0x000fe20000400000 */
[----:B------:R-:W-:Y:S01]  /*1950*/  @!P0 MOV R2, RZ ;  /* 0x000000ff00028202 */ /* 0x000fe20000000f00 */
[----:B------:R-:W-:Y:S06]  /*1960*/  @!P0 BRA `(.L_x_18) ;  /* 0x0000000000d08947 */ /* 0x000fec0003800000 */
[----:B------:R-:W-:Y:S01]  /*1970*/  SHF.L.U32 R3, R7, 0x8, RZ ;  /* 0x0000000807037819 */ /* 0x000fe200000006ff */
[----:B------:R-:W-:Y:S01]  /*1980*/  HFMA2 R13, -RZ, RZ, 0, 0 ;  /* 0x00000000ff0d7431 */ /* 0x000fe200000001ff */
[----:B------:R-:W-:Y:S01]  /*1990*/  MOV R8, RZ ;  /* 0x000000ff00087202 */ /* 0x000fe20000000f00 */
[----:B------:R-:W0:Y:S01]  /*19a0*/  LDCU.64 UR6, c[0x0][0x358] ;  /* 0x00006b00ff0677ac */ /* 0x000e220008000a00 */
[----:B------:R-:W-:Y:S02]  /*19b0*/  MOV R2, R1 ;  /* 0x0000000100027202 */ /* 0x000fe40000000f00 */
[----:B------:R-:W-:Y:S01]  /*19c0*/  LOP3.LUT R3, R3, 0x80000000, RZ, 0xfc, !PT ;  /* 0x8000000003037812 */ /* 0x000fe200078efcff */
[----:B------:R-:W1:Y:S01]  /*19d0*/  LDCU.64 UR8, c[0x4][0x10] ;  /* 0x01000200ff0877ac */ /* 0x000e620008000a00 */
[----:B------:R-:W-:-:S05]  /*19e0*/  UMOV UR4, URZ ;  /* 0x000000ff00047c82 */ /* 0x000fca0008000000 */
.L_x_19:
[----:B-1----:R-:W-:Y:S02]  /*19f0*/  MOV R10, UR8 ;  /* 0x00000008000a7c02 */ /* 0x002fe40008000f00 */
[----:B------:R-:W-:-:S05]  /*1a00*/  MOV R11, UR9 ;  /* 0x00000009000b7c02 */ /* 0x000fca0008000f00 */
[----:B0-----:R-:W3:Y:S01]  /*1a10*/  LDG.E.CONSTANT R4, desc[UR6][R10.64] ;  /* 0x000000060a047981 */ /* 0x001ee2000c1e9900 */
[----:B------:R-:W-:Y:S02]  /*1a20*/  UIADD3 UR8, UP0, UPT, UR8, 0x4, URZ ;  /* 0x0000000408087890 */ /* 0x000fe4000ff1e0ff */
[----:B------:R-:W-:Y:S02]  /*1a30*/  UIADD3 UR4, UPT, UPT, UR4, 0x1, URZ ;  /* 0x0000000104047890 */ /* 0x000fe4000fffe0ff */
[----:B------:R-:W-:Y:S02]  /*1a40*/  UIADD3.X UR9, UPT, UPT, URZ, UR9, URZ, UP0, !UPT ;  /* 0x00000009ff097290 */ /* 0x000fe400087fe4ff */
[----:B------:R-:W-:Y:S01]  /*1a50*/  UISETP.NE.AND UP0, UPT, UR4, 0x6, UPT ;  /* 0x000000060400788c */ /* 0x000fe2000bf05270 */
[----:B---3--:R-:W-:-:S03]  /*1a60*/  IMAD.WIDE.U32 R4, R4, R3, RZ ;  /* 0x0000000304047225 */ /* 0x008fc600078e00ff */
[----:B------:R-:W-:-:S04]  /*1a70*/  IADD3 R9, P0, PT, R4, R8, RZ ;  /* 0x0000000804097210 */ /* 0x000fc80007f1e0ff */
[----:B------:R-:W-:Y:S01]  /*1a80*/  IADD3.X R8, PT, PT, R5, R13, RZ, P0, !PT ;  /* 0x0000000d05087210 */ /* 0x000fe200007fe4ff */
[----:B------:R0:W-:Y:S02]  /*1a90*/  STL [R2], R9 ;  /* 0x0000000902007387 */ /* 0x0001e40000100800 */
[----:B0-----:R-:W-:Y:S01]  /*1aa0*/  IADD3 R2, PT, PT, R2, 0x4, RZ ;  /* 0x0000000402027810 */ /* 0x001fe20007ffe0ff */
[----:B------:R-:W-:Y:S06]  /*1ab0*/  BRA.U UP0, `(.L_x_19) ;  /* 0xfffffffd00cc7547 */ /* 0x000fec000b83ffff */
[----:B------:R-:W-:Y:S01]  /*1ac0*/  SHF.R.U32.HI R9, RZ, 0x17, R7 ;  /* 0x00000017ff097819 */ /* 0x000fe20000011607 */
[----:B------:R0:W-:Y:S03]  /*1ad0*/  STL [R1+0x18], R8 ;  /* 0x0000180801007387 */ /* 0x0001e60000100800 */
[C---:B------:R-:W-:Y:S02]  /*1ae0*/  LOP3.LUT R2, R9.reuse, 0xe0, RZ, 0xc0, !PT ;  /* 0x000000e009027812 */ /* 0x040fe400078ec0ff */
[----:B------:R-:W-:Y:S02]  /*1af0*/  LOP3.LUT P0, RZ, R9, 0x1f, RZ, 0xc0, !PT ;  /* 0x0000001f09ff7812 */ /* 0x000fe4000780c0ff */
[----:B------:R-:W-:-:S04]  /*1b00*/  IADD3 R2, PT, PT, R2, -0x80, RZ ;  /* 0xffffff8002027810 */ /* 0x000fc80007ffe0ff */
[----:B------:R-:W-:-:S05]  /*1b10*/  SHF.R.U32.HI R2, RZ, 0x5, R2 ;  /* 0x00000005ff027819 */ /* 0x000fca0000011602 */
[----:B------:R-:W-:-:S05]  /*1b20*/  IMAD R10, R2, -0x4, R1 ;  /* 0xfffffffc020a7824 */ /* 0x000fca00078e0201 */
[----:B------:R-:W3:Y:S04]  /*1b30*/  LDL R3, [R10+0x18] ;  /* 0x000018000a037983 */ /* 0x000ee80000100800 */
[----:B------:R-:W3:Y:S04]  /*1b40*/  LDL R4, [R10+0x14] ;  /* 0x000014000a047983 */ /* 0x000ee80000100800 */
[----:B------:R-:W4:Y:S01]  /*1b50*/  @P0 LDL R5, [R10+0x10] ;  /* 0x000010000a050983 */ /* 0x000f220000100800 */
[----:B------:R-:W-:Y:S01]  /*1b60*/  LOP3.LUT R2, R9, 0x1f, RZ, 0xc0, !PT ;  /* 0x0000001f09027812 */ /* 0x000fe200078ec0ff */
[----:B------:R-:W-:Y:S01]  /*1b70*/  UMOV UR6, 0x54442d19 ;  /* 0x54442d1900067882 */ /* 0x000fe20000000000 */
[----:B------:R-:W-:-:S02]  /*1b80*/  UMOV UR7, 0x3bf921fb ;  /* 0x3bf921fb00077882 */ /* 0x000fc40000000000 */
[-C--:B---3--:R-:W-:Y:S02]  /*1b90*/  @P0 SHF.L.W.U32.HI R3, R4, R2.reuse, R3 ;  /* 0x0000000204030219 */ /* 0x088fe40000010e03 */
[----:B----4-:R-:W-:Y:S02]  /*1ba0*/  @P0 SHF.L.W.U32.HI R4, R5, R2, R4 ;  /* 0x0000000205040219 */ /* 0x010fe40000010e04 */
[----:B------:R-:W-:Y:S02]  /*1bb0*/  ISETP.GE.AND P0, PT, R7, RZ, PT ;  /* 0x000000ff0700720c */ /* 0x000fe40003f06270 */
[C---:B------:R-:W-:Y:S02]  /*1bc0*/  SHF.L.W.U32.HI R2, R4.reuse, 0x2, R3 ;  /* 0x0000000204027819 */ /* 0x040fe40000010e03 */
[----:B------:R-:W-:Y:S02]  /*1bd0*/  SHF.L.U32 R4, R4, 0x2, RZ ;  /* 0x0000000204047819 */ /* 0x000fe400000006ff */
[----:B------:R-:W-:-:S02]  /*1be0*/  SHF.R.S32.HI R5, RZ, 0x1f, R2 ;  /* 0x0000001fff057819 */ /* 0x000fc40000011402 */
[----:B------:R-:W-:Y:S02]  /*1bf0*/  SHF.R.U32.HI R3, RZ, 0x1e, R3 ;  /* 0x0000001eff037819 */ /* 0x000fe40000011603 */
[C---:B------:R-:W-:Y:S02]  /*1c00*/  LOP3.LUT R4, R5.reuse, R4, RZ, 0x3c, !PT ;  /* 0x0000000405047212 */ /* 0x040fe400078e3cff */
[----:B------:R-:W-:Y:S02]  /*1c10*/  LOP3.LUT R5, R5, R2, RZ, 0x3c, !PT ;  /* 0x0000000205057212 */ /* 0x000fe400078e3cff */
[C---:B------:R-:W-:Y:S02]  /*1c20*/  LOP3.LUT R7, R2.reuse, R7, RZ, 0x3c, !PT ;  /* 0x0000000702077212 */ /* 0x040fe400078e3cff */
[----:B------:R-:W-:Y:S02]  /*1c30*/  LEA.HI R2, R2, R3, RZ, 0x1 ;  /* 0x0000000302027211 */ /* 0x000fe400078f08ff */
[----:B------:R-:W0:Y:S01]  /*1c40*/  I2F.F64.S64 R4, R4 ;  /* 0x0000000400047312 */ /* 0x000e220000301c00 */
[----:B------:R-:W-:-:S02]  /*1c50*/  ISETP.GE.AND P1, PT, R7, RZ, PT ;  /* 0x000000ff0700720c */ /* 0x000fc40003f26270 */
[----:B------:R-:W-:-:S04]  /*1c60*/  IADD3 R3, PT, PT, -R2, RZ, RZ ;  /* 0x000000ff02037210 */ /* 0x000fc80007ffe1ff */
[----:B------:R-:W-:Y:S01]  /*1c70*/  @!P0 MOV R2, R3 ;  /* 0x0000000300028202 */ /* 0x000fe20000000f00 */
[----:B0-----:R-:W-:-:S10]  /*1c80*/  DMUL R8, R4, UR6 ;  /* 0x0000000604087c28 */ /* 0x001fd40008000000 */
[----:B------:R-:W0:Y:S02]  /*1c90*/  F2F.F32.F64 R8, R8 ;  /* 0x0000000800087310 */ /* 0x000e240000301000 */
[----:B0-----:R-:W-:-:S07]  /*1ca0*/  FSEL R3, -R8, R8, !P1 ;  /* 0x0000000808037208 */ /* 0x001fce0004800100 */
.L_x_18:
[----:B------:R-:W-:Y:S01]  /*1cb0*/  MOV R4, 0x37cbac00 ;  /* 0x37cbac0000047802 */ /* 0x000fe20000000f00 */
[----:B------:R-:W-:Y:S01]  /*1cc0*/  FMUL R5, R3, R3 ;  /* 0x0000000303057220 */ /* 0x000fe20000400000 */
[----:B------:R-:W-:Y:S02]  /*1cd0*/  LOP3.LUT R7, R2, 0x1, RZ, 0xc0, !PT ;  /* 0x0000000102077812 */ /* 0x000fe400078ec0ff */
[----:B------:R-:W-:Y:S01]  /*1ce0*/  MOV R8, 0x3d2aaabb ;  /* 0x3d2aaabb00087802 */ /* 0x000fe20000000f00 */
[----:B------:R-:W-:Y:S01]  /*1cf0*/  FFMA R4, R5, R4, -0.0013887860113754868507 ;  /* 0xbab607ed05047423 */ /* 0x000fe20000000004 */
[----:B------:R-:W-:Y:S02]  /*1d00*/  ISETP.NE.U32.AND P0, PT, R7, 0x1, PT ;  /* 0x000000010700780c */ /* 0x000fe40003f05070 */
[----:B------:R-:W-:Y:S02]  /*1d10*/  MOV R7, 0x3effffff ;  /* 0x3effffff00077802 */ /* 0x000fe40000000f00 */
[----:B------:R-:W-:-:S02]  /*1d20*/  FSEL R4, R4, -0.00019574658654164522886, !P0 ;  /* 0xb94d415304047808 */ /* 0x000fc40004000000 */
[----:B------:R-:W-:Y:S02]  /*1d30*/  FSEL R8, R8, 0.0083327032625675201416, !P0 ;  /* 0x3c0885e408087808 */ /* 0x000fe40004000000 */
[----:B------:R-:W-:Y:S02]  /*1d40*/  LOP3.LUT P1, RZ, R2, 0x2, RZ, 0xc0, !PT ;  /* 0x0000000202ff7812 */ /* 0x000fe4000782c0ff */
[----:B------:R-:W-:Y:S01]  /*1d50*/  FSEL R2, R3, 1, P0 ;  /* 0x3f80000003027808 */ /* 0x000fe20000000000 */
[----:B------:R-:W-:Y:S01]  /*1d60*/  FFMA R4, R5, R4, R8 ;  /* 0x0000000405047223 */ /* 0x000fe20000000008 */
[----:B------:R-:W-:Y:S02]  /*1d70*/  FSEL R7, -R7, -0.16666662693023681641, !P0 ;  /* 0xbe2aaaa807077808 */ /* 0x000fe40004000100 */
[----:B------:R-:W-:Y:S01]  /*1d80*/  MOV R9, 0x3f6ee581 ;  /* 0x3f6ee58100097802 */ /* 0x000fe20000000f00 */
[C---:B------:R-:W-:Y:S02]  /*1d90*/  FFMA R3, R5.reuse, R2, RZ ;  /* 0x0000000205037223 */ /* 0x040fe400000000ff */
[----:B------:R-:W-:-:S04]  /*1da0*/  FFMA R4, R5, R4, R7 ;  /* 0x0000000405047223 */ /* 0x000fc80000000007 */
[----:B------:R-:W-:Y:S01]  /*1db0*/  FFMA R2, R3, R4, R2 ;  /* 0x0000000403027223 */ /* 0x000fe20000000002 */
[----:B------:R-:W-:-:S03]  /*1dc0*/  MOV R4, 0x3e055027 ;  /* 0x3e05502700047802 */ /* 0x000fc60000000f00 */
[----:B------:R-:W-:-:S05]  /*1dd0*/  @P1 FADD R2, RZ, -R2 ;  /* 0x80000002ff021221 */ /* 0x000fca0000000000 */
[----:B------:R-:W-:-:S13]  /*1de0*/  FSETP.GEU.AND P0, PT, R2, 1.175494350822287508e-38, PT ;  /* 0x008000000200780b */ /* 0x000fda0003f0e000 */
[----:B------:R-:W-:-:S05]  /*1df0*/  @!P0 FMUL R2, R2, 8388608 ;  /* 0x4b00000002028820 */ /* 0x000fca0000400000 */
[----:B------:R-:W-:-:S04]  /*1e00*/  IADD3 R3, PT, PT, R2, -0x3f2aaaab, RZ ;  /* 0xc0d5555502037810 */ /* 0x000fc80007ffe0ff */
[----:B------:R-:W-:-:S04]  /*1e10*/  LOP3.LUT R5, R3, 0xff800000, RZ, 0xc0, !PT ;  /* 0xff80000003057812 */ /* 0x000fc800078ec0ff */
[----:B------:R-:W-:-:S05]  /*1e20*/  IADD3 R3, PT, PT, R2, -R5, RZ ;  /* 0x8000000502037210 */ /* 0x000fca0007ffe0ff */
[----:B------:R-:W-:Y:S01]  /*1e30*/  FADD R7, R3, -1 ;  /* 0xbf80000003077421 */ /* 0x000fe20000000000 */
[----:B------:R-:W-:Y:S02]  /*1e40*/  FSEL R3, RZ, -23, P0 ;  /* 0xc1b80000ff037808 */ /* 0x000fe40000000000 */
[----:B------:R-:W-:Y:S01]  /*1e50*/  ISETP.GT.U32.AND P0, PT, R2, 0x7f7fffff, PT ;  /* 0x7f7fffff0200780c */ /* 0x000fe20003f04070 */
[----:B------:R-:W-:-:S04]  /*1e60*/  FFMA R4, R7, -R4, 0.14084610342979431152 ;  /* 0x3e1039f607047423 */ /* 0x000fc80000000804 */
[----:B------:R-:W-:-:S04]  /*1e70*/  FFMA R4, R7, R4, -0.12148627638816833496 ;  /* 0xbdf8cdcc07047423 */ /* 0x000fc80000000004 */
[----:B------:R-:W-:-:S04]  /*1e80*/  FFMA R4, R7, R4, 0.13980610668659210205 ;  /* 0x3e0f295507047423 */ /* 0x000fc80000000004 */
[----:B------:R-:W-:-:S04]  /*1e90*/  FFMA R4, R7, R4, -0.16684235632419586182 ;  /* 0xbe2ad8b907047423 */ /* 0x000fc80000000004 */
[----:B------:R-:W-:-:S04]  /*1ea0*/  FFMA R4, R7, R4, 0.20012299716472625732 ;  /* 0x3e4ced0b07047423 */ /* 0x000fc80000000004 */
[----:B------:R-:W-:-:S04]  /*1eb0*/  FFMA R4, R7, R4, -0.24999669194221496582 ;  /* 0xbe7fff2207047423 */ /* 0x000fc80000000004 */
[----:B------:R-:W-:-:S04]  /*1ec0*/  FFMA R4, R7, R4, 0.33333182334899902344 ;  /* 0x3eaaaa7807047423 */ /* 0x000fc80000000004 */
[C---:B------:R-:W-:Y:S01]  /*1ed0*/  FFMA R8, R7.reuse, R4, -0.5 ;  /* 0xbf00000007087423 */ /* 0x040fe20000000004 */
[----:B------:R-:W-:Y:S02]  /*1ee0*/  I2FP.F32.S32 R4, R5 ;  /* 0x0000000500047245 */ /* 0x000fe40000201400 */
[----:B------:R-:W-:Y:S01]  /*1ef0*/  MOV R5, 0x7f800000 ;  /* 0x7f80000000057802 */ /* 0x000fe20000000f00 */
[C---:B------:R-:W-:Y:S02]  /*1f00*/  FMUL R8, R7.reuse, R8 ;  /* 0x0000000807087220 */ /* 0x040fe40000400000 */
[----:B------:R-:W-:Y:S02]  /*1f10*/  FFMA R3, R4, 1.1920928955078125e-07, R3 ;  /* 0x3400000004037823 */ /* 0x000fe40000000003 */
[----:B------:R-:W-:-:S04]  /*1f20*/  FFMA R8, R7, R8, R7 ;  /* 0x0000000807087223 */ /* 0x000fc80000000007 */
[----:B------:R-:W-:Y:S01]  /*1f30*/  FFMA R3, R3, 0.69314718246459960938, R8 ;  /* 0x3f31721803037823 */ /* 0x000fe20000000008 */
[C---:B------:R-:W-:Y:S01]  /*1f40*/  @P0 FFMA R3, R2.reuse, R5, +INF ;  /* 0x7f80000002030423 */ /* 0x040fe20000000005 */
[----:B------:R-:W-:Y:S01]  /*1f50*/  FSETP.NEU.AND P0, PT, R2, RZ, PT ;  /* 0x000000ff0200720b */ /* 0x000fe20003f0d000 */
[----:B------:R-:W0:Y:S01]  /*1f60*/  LDC.64 R4, c[0x0][0x3d0] ;  /* 0x0000f400ff047b82 */ /* 0x000e220000000a00 */
[----:B------:R-:W-:Y:S01]  /*1f70*/  MOV R8, 0x3b2090aa ;  /* 0x3b2090aa00087802 */ /* 0x000fe20000000f00 */
[----:B------:R-:W-:-:S04]  /*1f80*/  FMUL R3, R3, 0.43429449200630187988 ;  /* 0x3ede5bd903037820 */ /* 0x000fc80000400000 */
[----:B------:R-:W-:-:S05]  /*1f90*/  FMUL R3, R3, -1.17329996866152529972e+24 ;  /* 0xe77874b803037820 */ /* 0x000fca0000400000 */
[----:B------:R-:W-:-:S04]  /*1fa0*/  FSEL R3, R3, +INF , P0 ;  /* 0x7f80000003037808 */ /* 0x000fc80000000000 */
[----:B------:R-:W1:Y:S01]  /*1fb0*/  MUFU.RCP R2, |R3| ;  /* 0x4000000300027308 */ /* 0x000e620000001000 */
[----:B------:R-:W-:-:S07]  /*1fc0*/  FSETP.GT.AND P0, PT, |R3|, 1, PT ;  /* 0x3f8000000300780b */ /* 0x000fce0003f04200 */
[----:B0-----:R-:W0:Y:S01]  /*1fd0*/  MUFU.RCP R10, R5 ;  /* 0x00000005000a7308 */ /* 0x001e220000001000 */
[----:B-1----:R-:W-:-:S05]  /*1fe0*/  FSEL R2, R2, |R3|, P0 ;  /* 0x4000000302027208 */ /* 0x002fca0000000000 */
[----:B------:R-:W-:-:S04]  /*1ff0*/  FMUL R7, R2, R2 ;  /* 0x0000000202077220 */ /* 0x000fc80000400000 */
[----:B------:R-:W-:-:S04]  /*2000*/  FFMA R8, R7, R8, -0.014396979473531246185 ;  /* 0xbc6be14f07087423 */ /* 0x000fc80000000008 */
[----:B------:R-:W-:-:S04]  /*2010*/  FFMA R8, R7, R8, 0.039849750697612762451 ;  /* 0x3d23397e07087423 */ /* 0x000fc80000000008 */
[----:B------:R-:W-:-:S04]  /*2020*/  FFMA R8, R7, R8, -0.072529748082160949707 ;  /* 0xbd948a7a07087423 */ /* 0x000fc80000000008 */
[----:B------:R-:W-:-:S04]  /*2030*/  FFMA R8, R7, R8, 0.10518480092287063599 ;  /* 0x3dd76b2107087423 */ /* 0x000fc80000000008 */
[----:B------:R-:W-:-:S04]  /*2040*/  FFMA R8, R7, R8, -0.14171802997589111328 ;  /* 0xbe111e8807087423 */ /* 0x000fc80000000008 */
[----:B------:R-:W-:-:S04]  /*2050*/  FFMA R8, R7, R8, 0.19988775253295898438 ;  /* 0x3e4caf6007087423 */ /* 0x000fc80000000008 */
[----:B------:R-:W-:-:S04]  /*2060*/  FFMA R8, R7, R8, -0.33332940936088562012 ;  /* 0xbeaaaa2707087423 */ /* 0x000fc80000000008 */
[----:B------:R-:W-:-:S04]  /*2070*/  FMUL R7, R7, R8 ;  /* 0x0000000807077220 */ /* 0x000fc80000400000 */
[----:B------:R-:W-:Y:S01]  /*2080*/  FFMA R8, R2, R7, R2 ;  /* 0x0000000702087223 */ /* 0x000fe20000000002 */
[----:B0-----:R-:W-:-:S03]  /*2090*/  FFMA R7, R10, -R5, 1 ;  /* 0x3f8000000a077423 */ /* 0x001fc60000000805 */
[----:B------:R-:W-:Y:S01]  /*20a0*/  @P0 FFMA R8, R9, 1.6832555532455444336, -R8 ;  /* 0x3fd774eb09080823 */ /* 0x000fe20000000808 */
[----:B------:R-:W-:Y:S01]  /*20b0*/  FSETP.NAN.AND P0, PT, |R3|, |R3|, PT ;  /* 0x400000030300720b */ /* 0x000fe20003f08200 */
[----:B------:R-:W-:-:S03]  /*20c0*/  FFMA R7, R10, R7, R10 ;  /* 0x000000070a077223 */ /* 0x000fc6000000000a */
[----:B------:R-:W-:Y:S01]  /*20d0*/  LOP3.LUT R3, R8, 0x80000000, R3, 0xb8, !PT ;  /* 0x8000000008037812 */ /* 0x000fe200078eb803 */
[----:B------:R-:W-:-:S03]  /*20e0*/  FFMA R2, RZ, R7, RZ ;  /* 0x00000007ff027223 */ /* 0x000fc600000000ff */
[----:B------:R-:W-:Y:S01]  /*20f0*/  FSEL R3, R3, R8, !P0 ;  /* 0x0000000803037208 */ /* 0x000fe20004000000 */
[----:B------:R-:W-:-:S03]  /*2100*/  FFMA R8, R2, -R5, RZ ;  /* 0x8000000502087223 */ /* 0x000fc600000000ff */
[----:B------:R-:W0:Y:S01]  /*2110*/  FCHK P0, RZ, R5 ;  /* 0x00000005ff007302 */ /* 0x000e220000000000 */
[----:B------:R-:W-:Y:S01]  /*2120*/  FADD R3, R0, R3 ;  /* 0x0000000300037221 */ /* 0x000fe20000000000 */
[----:B------:R-:W-:-:S03]  /*2130*/  FFMA R7, R7, R8, R2 ;  /* 0x0000000807077223 */ /* 0x000fc60000000002 */
[----:B------:R-:W-:Y:S01]  /*2140*/  FFMA R4, R4, -INF , R3 ;  /* 0xff80000004047823 */ /* 0x000fe20000000003 */
[----:B0-----:R-:W-:Y:S06]  /*2150*/  @!P0 BRA `(.L_x_20) ;  /* 0x0000000000188947 */ /* 0x001fec0003800000 */
[----:B------:R-:W0:Y:S01]  /*2160*/  LDCU UR4, c[0x0][0x3d4] ;  /* 0x00007a80ff0477ac */ /* 0x000e220008000800 */
[----:B------:R-:W-:Y:S01]  /*2170*/  HFMA2 R2, -RZ, RZ, 0, 0 ;  /* 0x00000000ff027431 */ /* 0x000fe200000001ff */
[----:B------:R-:W-:Y:S02]  /*2180*/  MOV R8, 0x21b0 ;  /* 0x000021b000087802 */ /* 0x000fe40000000f00 */
[----:B0-----:R-:W-:-:S07]  /*2190*/  MOV R3, UR4 ;  /* 0x0000000400037c02 */ /* 0x001fce0008000f00 */
[----:B--2---:R-:W-:Y:S05]  /*21a0*/  CALL.REL.NOINC `($__internal_0_$__cuda_sm3x_div_rn_noftz_f32_slowpath) ;  /* 0x0000001000f07944 */ /* 0x004fea0003c00000 */
[----:B------:R-:W-:-:S07]  /*21b0*/  MOV R7, R2 ;  /* 0x0000000200077202 */ /* 0x000fce0000000f00 */
.L_x_20:
[----:B------:R-:W0:Y:S01]  /*21c0*/  LDCU UR4, c[0x0][0x3e4] ;  /* 0x00007c80ff0477ac */ /* 0x000e220008000800 */
[----:B------:R-:W-:Y:S01]  /*21d0*/  MOV R3, 0x7f800000 ;  /* 0x7f80000000037802 */ /* 0x000fe20000000f00 */
[----:B------:R-:W-:-:S04]  /*21e0*/  FADD R4, R4, R7 ;  /* 0x0000000704047221 */ /* 0x000fc80000000000 */
[----:B------:R-:W-:-:S04]  /*21f0*/  FFMA R0, -RZ, R3, 1 ;  /* 0x3f800000ff007423 */ /* 0x000fc80000000103 */
[----:B------:R-:W-:Y:S01]  /*2200*/  FFMA R0, R0, R3, +INF ;  /* 0x7f80000000007423 */ /* 0x000fe20000000003 */
[----:B0-----:R-:W-:-:S03]  /*2210*/  MOV R5, UR4 ;  /* 0x0000000400057c02 */ /* 0x001fc60008000f00 */
[----:B------:R-:W-:Y:S01]  /*2220*/  FFMA R3, R0, UR4, RZ ;  /* 0x0000000400037c23 */ /* 0x000fe200080000ff */
[----:B------:R-:W0:Y:S03]  /*2230*/  FCHK P0, R5, RZ ;  /* 0x000000ff05007302 */ /* 0x000e260000000000 */
[----:B------:R-:W-:-:S04]  /*2240*/  FFMA R2, -RZ, R3, UR4 ;  /* 0x00000004ff027e23 */ /* 0x000fc80008000103 */
[----:B------:R-:W-:Y:S01]  /*2250*/  FFMA R0, R0, R2, R3 ;  /* 0x0000000200007223 */ /* 0x000fe20000000003 */
[----:B0-----:R-:W-:Y:S06]  /*2260*/  @!P0 BRA `(.L_x_21) ;  /* 0x0000000000188947 */ /* 0x001fec0003800000 */
[----:B------:R-:W0:Y:S01]  /*2270*/  LDCU UR4, c[0x0][0x3e4] ;  /* 0x00007c80ff0477ac */ /* 0x000e220008000800 */
[----:B------:R-:W-:Y:S01]  /*2280*/  HFMA2 R3, -RZ, RZ, 0, 0 ;  /* 0x00000000ff037431 */ /* 0x000fe200000001ff */
[----:B------:R-:W-:Y:S02]  /*2290*/  MOV R8, 0x22c0 ;  /* 0x000022c000087802 */ /* 0x000fe40000000f00 */
[----:B0-----:R-:W-:-:S07]  /*22a0*/  MOV R2, UR4 ;  /* 0x0000000400027c02 */ /* 0x001fce0008000f00 */
[----:B--2---:R-:W-:Y:S05]  /*22b0*/  CALL.REL.NOINC `($__internal_0_$__cuda_sm3x_div_rn_noftz_f32_slowpath) ;  /* 0x0000001000ac7944 */ /* 0x004fea0003c00000 */
[----:B------:R-:W-:-:S07]  /*22c0*/  MOV R0, R2 ;  /* 0x0000000200007202 */ /* 0x000fce0000000f00 */
.L_x_21:
[----:B------:R-:W-:Y:S01]  /*22d0*/  FADD R0, -R0, 1.2814000046008713428e-37 ;  /* 0x022e6a4600007421 */ /* 0x000fe20000000100 */
[----:B------:R-:W-:Y:S01]  /*22e0*/  HFMA2 R8, -RZ, RZ, 1.5048828125, 33.21875 ;  /* 0x3e055027ff087431 */ /* 0x000fe200000001ff */
[----:B------:R-:W0:Y:S01]  /*22f0*/  LDCU UR4, c[0x0][0x3e0] ;  /* 0x00007c00ff0477ac */ /* 0x000e220008000800 */
[----:B------:R-:W-:Y:S02]  /*2300*/  BSSY.RECONVERGENT B2, `(.L_x_22) ;  /* 0x0000029000027945 */ /* 0x000fe40003800200 */
[----:B------:R-:W-:-:S13]  /*2310*/  FSETP.GEU.AND P0, PT, R0, 1.175494350822287508e-38, PT ;  /* 0x008000000000780b */ /* 0x000fda0003f0e000 */
[----:B------:R-:W-:-:S05]  /*2320*/  @!P0 FMUL R0, R0, 8388608 ;  /* 0x4b00000000008820 */ /* 0x000fca0000400000 */
[----:B------:R-:W-:-:S04]  /*2330*/  IADD3 R2, PT, PT, R0, -0x3f2aaaab, RZ ;  /* 0xc0d5555500027810 */ /* 0x000fc80007ffe0ff */
[----:B------:R-:W-:-:S04]  /*2340*/  LOP3.LUT R3, R2, 0xff800000, RZ, 0xc0, !PT ;  /* 0xff80000002037812 */ /* 0x000fc800078ec0ff */
[-C--:B------:R-:W-:Y:S02]  /*2350*/  IADD3 R2, PT, PT, R0, -R3.reuse, RZ ;  /* 0x8000000300027210 */ /* 0x080fe40007ffe0ff */
[----:B------:R-:W-:-:S03]  /*2360*/  I2FP.F32.S32 R3, R3 ;  /* 0x0000000300037245 */ /* 0x000fc60000201400 */
[----:B------:R-:W-:-:S04]  /*2370*/  FADD R5, R2, -1 ;  /* 0xbf80000002057421 */ /* 0x000fc80000000000 */
        /* <DEDUP_REMOVED lines=8> */
[----:B------:R-:W-:Y:S02]  /*2400*/  FSEL R2, RZ, -23, P0 ;  /* 0xc1b80000ff027808 */ /* 0x000fe40000000000 */
[----:B------:R-:W-:Y:S01]  /*2410*/  ISETP.GT.U32.AND P0, PT, R0, 0x7f7fffff, PT ;  /* 0x7f7fffff0000780c */ /* 0x000fe20003f04070 */
[----:B------:R-:W-:Y:S02]  /*2420*/  FMUL R8, R5, R8 ;  /* 0x0000000805087220 */ /* 0x000fe40000400000 */
[----:B------:R-:W-:Y:S01]  /*2430*/  FFMA R2, R3, 1.1920928955078125e-07, R2 ;  /* 0x3400000003027823 */ /* 0x000fe20000000002 */
[----:B------:R-:W-:Y:S01]  /*2440*/  MOV R3, 0x7f800000 ;  /* 0x7f80000000037802 */ /* 0x000fe20000000f00 */
[----:B------:R-:W-:Y:S01]  /*2450*/  FFMA R5, R5, R8, R5 ;  /* 0x0000000805057223 */ /* 0x000fe20000000005 */
[----:B0-----:R-:W-:-:S03]  /*2460*/  MOV R8, UR4 ;  /* 0x0000000400087c02 */ /* 0x001fc60008000f00 */
[----:B------:R-:W-:-:S04]  /*2470*/  FFMA R2, R2, 0.69314718246459960938, R5 ;  /* 0x3f31721802027823 */ /* 0x000fc80000000005 */
[C---:B------:R-:W-:Y:S01]  /*2480*/  @P0 FFMA R2, R0.reuse, R3, +INF ;  /* 0x7f80000000020423 */ /* 0x040fe20000000003 */
[----:B------:R-:W-:-:S04]  /*2490*/  FSETP.NEU.AND P0, PT, R0, RZ, PT ;  /* 0x000000ff0000720b */ /* 0x000fc80003f0d000 */
[----:B------:R-:W-:-:S04]  /*24a0*/  FSEL R5, R2, -INF , P0 ;  /* 0xff80000002057808 */ /* 0x000fc80000000000 */
[----:B------:R-:W0:Y:S08]  /*24b0*/  MUFU.RCP R0, R5 ;  /* 0x0000000500007308 */ /* 0x000e300000001000 */
[----:B------:R-:W1:Y:S01]  /*24c0*/  FCHK P0, R8, R5 ;  /* 0x0000000508007302 */ /* 0x000e620000000000 */
[----:B0-----:R-:W-:-:S04]  /*24d0*/  FFMA R3, -R5, R0, 1 ;  /* 0x3f80000005037423 */ /* 0x001fc80000000100 */
[----:B------:R-:W-:-:S04]  /*24e0*/  FFMA R0, R0, R3, R0 ;  /* 0x0000000300007223 */ /* 0x000fc80000000000 */
[----:B------:R-:W-:-:S04]  /*24f0*/  FFMA R3, R0, UR4, RZ ;  /* 0x0000000400037c23 */ /* 0x000fc800080000ff */
[----:B------:R-:W-:-:S04]  /*2500*/  FFMA R2, -R5, R3, UR4 ;  /* 0x0000000405027e23 */ /* 0x000fc80008000103 */
[----:B------:R-:W-:Y:S01]  /*2510*/  FFMA R0, R0, R2, R3 ;  /* 0x0000000200007223 */ /* 0x000fe20000000003 */
[----:B-1----:R-:W-:Y:S06]  /*2520*/  @!P0 BRA `(.L_x_23) ;  /* 0x0000000000188947 */ /* 0x002fec0003800000 */
[----:B------:R-:W0:Y:S01]  /*2530*/  LDCU UR4, c[0x0][0x3e0] ;  /* 0x00007c00ff0477ac */ /* 0x000e220008000800 */
[----:B------:R-:W-:Y:S02]  /*2540*/  MOV R3, R5 ;  /* 0x0000000500037202 */ /* 0x000fe40000000f00 */
[----:B------:R-:W-:Y:S02]  /*2550*/  MOV R8, 0x2580 ;  /* 0x0000258000087802 */ /* 0x000fe40000000f00 */
[----:B0-----:R-:W-:-:S07]  /*2560*/  MOV R2, UR4 ;  /* 0x0000000400027c02 */ /* 0x001fce0008000f00 */
[----:B--2---:R-:W-:Y:S05]  /*2570*/  CALL.REL.NOINC `($__internal_0_$__cuda_sm3x_div_rn_noftz_f32_slowpath) ;  /* 0x0000000c00fc7944 */ /* 0x004fea0003c00000 */
[----:B------:R-:W-:-:S07]  /*2580*/  MOV R0, R2 ;  /* 0x0000000200007202 */ /* 0x000fce0000000f00 */
.L_x_23:
[----:B------:R-:W-:Y:S05]  /*2590*/  BSYNC.RECONVERGENT B2 ;  /* 0x0000000000027941 */ /* 0x000fea0003800200 */
.L_x_22:
[----:B------:R-:W-:Y:S01]  /*25a0*/  FSETP.GT.AND P0, PT, |R0|, 1.2331426486058390224e-43, PT ;  /* 0x000000580000780b */ /* 0x000fe20003f04200 */
[----:B------:R-:W-:Y:S01]  /*25b0*/  BSSY.RECONVERGENT B2, `(.L_x_24) ;  /* 0x0000042000027945 */ /* 0x000fe20003800200 */
[----:B------:R-:W-:-:S11]  /*25c0*/  HFMA2 R2, -RZ, RZ, 0, 5.245208740234375e-06 ;  /* 0x00000058ff027431 */ /* 0x000fd600000001ff */
[----:B------:R-:W-:Y:S05]  /*25d0*/  @P0 BRA `(.L_x_25) ;  /* 0x0000000000fc0947 */ /* 0x000fea0003800000 */
[----:B------:R-:W-:-:S05]  /*25e0*/  FMUL R3, |R0|, 8388608 ;  /* 0x4b00000000037820 */ /* 0x000fca0000400200 */
[----:B------:R-:W-:-:S13]  /*25f0*/  FSETP.GE.AND P0, PT, R3, 1.2331426486058390224e-43, PT ;  /* 0x000000580300780b */ /* 0x000fda0003f06000 */
[----:B------:R-:W-:Y:S05]  /*2600*/  @!P0 BRA `(.L_x_26) ;  /* 0x0000000000788947 */ /* 0x000fea0003800000 */
[C---:B------:R-:W-:Y:S01]  /*2610*/  FMUL R3, |R0|.reuse, 16777216 ;  /* 0x4b80000000037820 */ /* 0x040fe20000400200 */
[C---:B------:R-:W-:Y:S01]  /*2620*/  FSETP.GEU.AND P0, PT, |R0|.reuse, 1.175494350822287508e-38, PT ;  /* 0x008000000000780b */ /* 0x040fe20003f0e200 */
[----:B------:R-:W-:Y:S01]  /*2630*/  FADD R7, |R0|, -RZ ;  /* 0x800000ff00077221 */ /* 0x000fe20000000200 */
[----:B------:R-:W-:Y:S01]  /*2640*/  MOV R2, 0x58 ;  /* 0x0000005800027802 */ /* 0x000fe20000000f00 */
[----:B------:R-:W-:Y:S01]  /*2650*/  BSSY.RECONVERGENT B3, `(.L_x_27) ;  /* 0x0000017000037945 */ /* 0x000fe20003800200 */
[----:B------:R-:W-:Y:S02]  /*2660*/  FSEL R3, R3, |R0|, !P0 ;  /* 0x4000000003037208 */ /* 0x000fe40004000000 */
[----:B------:R-:W-:-:S04]  /*2670*/  FSEL R2, R2, 2.068870057447226014e-36, P0 ;  /* 0x0430000002027808 */ /* 0x000fc80000000000 */
[----:B------:R-:W0:Y:S02]  /*2680*/  MUFU.RCP R3, R3 ;  /* 0x0000000300037308 */ /* 0x000e240000001000 */
[----:B0-----:R-:W-:-:S06]  /*2690*/  FMUL R2, R3, R2 ;  /* 0x0000000203027220 */ /* 0x001fcc0000400000 */
[----:B------:R-:W0:Y:S02]  /*26a0*/  FRND.TRUNC R5, R2 ;  /* 0x0000000200057307 */ /* 0x000e24000020d000 */
[----:B0-----:R-:W-:-:S05]  /*26b0*/  FFMA R9, R5, -|R0|, 1.2331426486058390224e-43 ;  /* 0x0000005805097423 */ /* 0x001fca0000000c00 */
[----:B------:R-:W-:-:S13]  /*26c0*/  ISETP.GE.U32.AND P0, PT, R9, R7, PT ;  /* 0x000000070900720c */ /* 0x000fda0003f06070 */
[----:B------:R-:W-:Y:S05]  /*26d0*/  @!P0 BRA `(.L_x_28) ;  /* 0x0000000000388947 */ /* 0x000fea0003800000 */
[----:B------:R-:W-:-:S04]  /*26e0*/  ISETP.GE.U32.AND P0, PT, R9, -0x7fffffff, PT ;  /* 0x800000010900780c */ /* 0x000fc80003f06070 */
[----:B------:R-:W-:-:S09]  /*26f0*/  FSETP.GEU.OR P1, PT, R9, -|R0|, !P0 ;  /* 0xc00000000900720b */ /* 0x000fd2000472e400 */
[----:B------:R-:W-:-:S04]  /*2700*/  @P0 FADD R2, R5, -1 ;  /* 0xbf80000005020421 */ /* 0x000fc80000000000 */
[----:B------:R-:W-:-:S05]  /*2710*/  @!P1 FADD R2, R2, -1 ;  /* 0xbf80000002029421 */ /* 0x000fca0000000000 */
[----:B------:R-:W-:Y:S01]  /*2720*/  @P0 MOV R5, R2 ;  /* 0x0000000200050202 */ /* 0x000fe20000000f00 */
[----:B------:R-:W-:Y:S06]  /*2730*/  @P0 BRA `(.L_x_28) ;  /* 0x0000000000200947 */ /* 0x000fec0003800000 */
[----:B------:R-:W-:Y:S01]  /*2740*/  FADD R2, |R0|, |R0| ;  /* 0x4000000000027221 */ /* 0x000fe20000000200 */
[----:B------:R-:W-:-:S04]  /*2750*/  FADD R5, R5, 1 ;  /* 0x3f80000005057421 */ /* 0x000fc80000000000 */
[----:B------:R-:W-:-:S13]  /*2760*/  FSETP.GE.AND P0, PT, R9, R2, PT ;  /* 0x000000020900720b */ /* 0x000fda0003f06000 */
[----:B------:R-:W-:-:S05]  /*2770*/  @P0 FFMA R2, |R0|, -3, R9 ;  /* 0xc040000000020823 */ /* 0x000fca0000000209 */
[----:B------:R-:W-:Y:S01]  /*2780*/  FSETP.GE.AND P1, PT, R2, RZ, P0 ;  /* 0x000000ff0200720b */ /* 0x000fe20000726000 */
[----:B------:R-:W-:-:S12]  /*2790*/  @P0 FADD R2, R5, 1 ;  /* 0x3f80000005020421 */ /* 0x000fd80000000000 */
[----:B------:R-:W-:-:S05]  /*27a0*/  @P1 FADD R2, R2, 1 ;  /* 0x3f80000002021421 */ /* 0x000fca0000000000 */
[----:B------:R-:W-:-:S07]  /*27b0*/  @P0 MOV R5, R2 ;  /* 0x0000000200050202 */ /* 0x000fce0000000f00 */
.L_x_28:
[----:B------:R-:W-:Y:S05]  /*27c0*/  BSYNC.RECONVERGENT B3 ;  /* 0x0000000000037941 */ /* 0x000fea0003800200 */
.L_x_27:
[----:B------:R-:W-:Y:S01]  /*27d0*/  FFMA R2, R5, -|R0|, 1.2331426486058390224e-43 ;  /* 0x0000005805027423 */ /* 0x000fe20000000c00 */
[----:B------:R-:W-:Y:S06]  /*27e0*/  BRA `(.L_x_25) ;  /* 0x0000000000787947 */ /* 0x000fec0003800000 */
.L_x_26:
[----:B------:R-:W-:Y:S01]  /*27f0*/  LOP3.LUT R9, R3, 0xff800000, RZ, 0xc0, !PT ;  /* 0xff80000003097812 */ /* 0x000fe200078ec0ff */
[----:B------:R-:W-:Y:S01]  /*2800*/  BSSY.RECONVERGENT B3, `(.L_x_29) ;  /* 0x0000019000037945 */ /* 0x000fe20003800200 */
[----:B------:R-:W-:Y:S02]  /*2810*/  HFMA2 R2, -RZ, RZ, 0.25, 5.245208740234375e-06 ;  /* 0x34000058ff027431 */ /* 0x000fe400000001ff */
[----:B------:R-:W-:-:S13]  /*2820*/  ISETP.NE.AND P0, PT, R9, 0xb800000, PT ;  /* 0x0b8000000900780c */ /* 0x000fda0003f05270 */
[----:B------:R-:W-:Y:S05]  /*2830*/  @!P0 BRA `(.L_x_30) ;  /* 0x0000000000548947 */ /* 0x000fea0003800000 */
[----:B------:R-:W-:Y:S01]  /*2840*/  LOP3.LUT R2, R3, 0x7fffff, RZ, 0xc0, !PT ;  /* 0x007fffff03027812 */ /* 0x000fe200078ec0ff */
[----:B------:R-:W-:Y:S01]  /*2850*/  BSSY.RECONVERGENT B4, `(.L_x_31) ;  /* 0x0000012000047945 */ /* 0x000fe20003800200 */
[----:B------:R-:W-:Y:S02]  /*2860*/  MOV R3, 0x3f800058 ;  /* 0x3f80005800037802 */ /* 0x000fe40000000f00 */
[----:B------:R-:W-:Y:S02]  /*2870*/  LOP3.LUT R10, R2, 0x3f800000, RZ, 0xfc, !PT ;  /* 0x3f800000020a7812 */ /* 0x000fe400078efcff */
[----:B------:R-:W-:Y:S02]  /*2880*/  IADD3 R2, PT, PT, -R9, 0xb800000, RZ ;  /* 0x0b80000009027810 */ /* 0x000fe40007ffe1ff */
[----:B------:R0:W1:Y:S05]  /*2890*/  MUFU.RCP R11, R10 ;  /* 0x0000000a000b7308 */ /* 0x00006a0000001000 */
.L_x_32:
[----:B------:R-:W-:-:S04]  /*28a0*/  VIMNMX.U32 R5, PT, PT, R2, 0xb800000, PT ;  /* 0x0b80000002057848 */ /* 0x000fc80003fe0000 */
[C---:B------:R-:W-:Y:S02]  /*28b0*/  IADD3 R3, PT, PT, R5.reuse, R3, RZ ;  /* 0x0000000305037210 */ /* 0x040fe40007ffe0ff */
[----:B------:R-:W-:-:S03]  /*28c0*/  IADD3 R2, PT, PT, -R5, R2, RZ ;  /* 0x0000000205027210 */ /* 0x000fc60007ffe1ff */
[----:B-1----:R-:W-:Y:S01]  /*28d0*/  FMUL R8, R11, R3 ;  /* 0x000000030b087220 */ /* 0x002fe20000400000 */
[----:B------:R-:W-:-:S03]  /*28e0*/  ISETP.NE.AND P1, PT, R2, RZ, PT ;  /* 0x000000ff0200720c */ /* 0x000fc60003f25270 */
[----:B------:R-:W-:-:S04]  /*28f0*/  FFMA R7, -R10, R8, R3 ;  /* 0x000000080a077223 */ /* 0x000fc80000000103 */
[----:B------:R-:W-:-:S04]  /*2900*/  FFMA R8, R11, R7, R8 ;  /* 0x000000070b087223 */ /* 0x000fc80000000008 */
[----:B------:R-:W-:-:S04]  /*2910*/  FFMA R7, -R10, R8, R3 ;  /* 0x000000080a077223 */ /* 0x000fc80000000103 */
[----:B------:R-:W-:-:S04]  /*2920*/  FFMA.RZ R7, R11, R7, R8 ;  /* 0x000000070b077223 */ /* 0x000fc8000000c008 */
[----:B------:R-:W1:Y:S02]  /*2930*/  FRND.TRUNC R8, R7 ;  /* 0x0000000700087307 */ /* 0x000e64000020d000 */
[----:B-1----:R-:W-:-:S05]  /*2940*/  FFMA R3, -R10, R8, R3 ;  /* 0x000000080a037223 */ /* 0x002fca0000000103 */
[----:B------:R-:W-:-:S13]  /*2950*/  ISETP.NE.AND P0, PT, R3, RZ, PT ;  /* 0x000000ff0300720c */ /* 0x000fda0003f05270 */
[----:B------:R-:W-:Y:S05]  /*2960*/  @P0 BRA P1, `(.L_x_32) ;  /* 0xfffffffc00cc0947 */ /* 0x000fea000083ffff */
[----:B------:R-:W-:Y:S05]  /*2970*/  BSYNC.RECONVERGENT B4 ;  /* 0x0000000000047941 */ /* 0x000fea0003800200 */
.L_x_31:
[----:B------:R-:W-:-:S07]  /*2980*/  FMUL R2, R3, 1.1920928955078125e-07 ;  /* 0x3400000003027820 */ /* 0x000fce0000400000 */
.L_x_30:
[----:B------:R-:W-:Y:S05]  /*2990*/  BSYNC.RECONVERGENT B3 ;  /* 0x0000000000037941 */ /* 0x000fea0003800200 */
.L_x_29:
[----:B------:R-:W-:-:S04]  /*29a0*/  FSETP.GT.AND P0, PT, |R0|, RZ, PT ;  /* 0x000000ff0000720b */ /* 0x000fc80003f04200 */
[----:B------:R-:W-:-:S05]  /*29b0*/  FSEL R3, R9, +QNAN , P0 ;  /* 0x7fffffff09037808 */ /* 0x000fca0000000000 */
[----:B------:R-:W-:-:S07]  /*29c0*/  FMUL R2, R3, R2 ;  /* 0x0000000203027220 */ /* 0x000fce0000400000 */
.L_x_25:
[----:B------:R-:W-:Y:S05]  /*29d0*/  BSYNC.RECONVERGENT B2 ;  /* 0x0000000000027941 */ /* 0x000fea0003800200 */
.L_x_24:
[CC--:B------:R-:W-:Y:S01]  /*29e0*/  FSETP.NAN.AND P0, PT, |R2|.reuse, |R2|.reuse, PT ;  /* 0x400000020200720b */ /* 0x0c0fe20003f08200 */
[----:B------:R-:W1:Y:S01]  /*29f0*/  LDCU UR4, c[0x0][0x3dc] ;  /* 0x00007b80ff0477ac */ /* 0x000e620008000800 */
[----:B------:R-:W-:Y:S02]  /*2a00*/  BSSY.RECONVERGENT B2, `(.L_x_33) ;  /* 0x0000011000027945 */ /* 0x000fe40003800200 */
[----:B------:R-:W-:-:S04]  /*2a10*/  FSEL R5, R2, |R2|, P0 ;  /* 0x4000000202057208 */ /* 0x000fc80000000000 */
[----:B------:R-:W3:Y:S01]  /*2a20*/  MUFU.RCP R0, R5 ;  /* 0x0000000500007308 */ /* 0x000ee20000001000 */
[----:B-1----:R-:W-:-:S07]  /*2a30*/  MOV R8, UR4 ;  /* 0x0000000400087c02 */ /* 0x002fce0008000f00 */
[----:B------:R-:W1:Y:S01]  /*2a40*/  FCHK P0, R8, R5 ;  /* 0x0000000508007302 */ /* 0x000e620000000000 */
[----:B---3--:R-:W-:-:S04]  /*2a50*/  FFMA R3, -R5, R0, 1 ;  /* 0x3f80000005037423 */ /* 0x008fc80000000100 */
[----:B------:R-:W-:-:S04]  /*2a60*/  FFMA R0, R0, R3, R0 ;  /* 0x0000000300007223 */ /* 0x000fc80000000000 */
[----:B------:R-:W-:-:S04]  /*2a70*/  FFMA R3, R0, UR4, RZ ;  /* 0x0000000400037c23 */ /* 0x000fc800080000ff */
[----:B------:R-:W-:-:S04]  /*2a80*/  FFMA R2, -R5, R3, UR4 ;  /* 0x0000000405027e23 */ /* 0x000fc80008000103 */
[----:B------:R-:W-:Y:S01]  /*2a90*/  FFMA R0, R0, R2, R3 ;  /* 0x0000000200007223 */ /* 0x000fe20000000003 */
[----:B-1----:R-:W-:Y:S06]  /*2aa0*/  @!P0 BRA `(.L_x_34) ;  /* 0x0000000000188947 */ /* 0x002fec0003800000 */
[----:B------:R-:W1:Y:S01]  /*2ab0*/  LDCU UR4, c[0x0][0x3dc] ;  /* 0x00007b80ff0477ac */ /* 0x000e620008000800 */
[----:B------:R-:W-:Y:S02]  /*2ac0*/  MOV R3, R5 ;  /* 0x0000000500037202 */ /* 0x000fe40000000f00 */
[----:B------:R-:W-:Y:S02]  /*2ad0*/  MOV R8, 0x2b00 ;  /* 0x00002b0000087802 */ /* 0x000fe40000000f00 */
[----:B-1----:R-:W-:-:S07]  /*2ae0*/  MOV R2, UR4 ;  /* 0x0000000400027c02 */ /* 0x002fce0008000f00 */
[----:B0-2---:R-:W-:Y:S05]  /*2af0*/  CALL.REL.NOINC `($__internal_0_$__cuda_sm3x_div_rn_noftz_f32_slowpath) ;  /* 0x00000008009c7944 */ /* 0x005fea0003c00000 */
[----:B------:R-:W-:-:S07]  /*2b00*/  MOV R0, R2 ;  /* 0x0000000200007202 */ /* 0x000fce0000000f00 */
.L_x_34:
[----:B------:R-:W-:Y:S05]  /*2b10*/  BSYNC.RECONVERGENT B2 ;  /* 0x0000000000027941 */ /* 0x000fea0003800200 */
.L_x_33:
[----:B------:R-:W-:Y:S01]  /*2b20*/  HFMA2 R3, -RZ, RZ, 1.75, 0 ;  /* 0x3f000000ff037431 */ /* 0x000fe200000001ff */
[C---:B------:R-:W-:Y:S01]  /*2b30*/  FSETP.NEU.AND P1, PT, |R0|.reuse, 1, PT ;  /* 0x3f8000000000780b */ /* 0x040fe20003f2d200 */
[----:B------:R-:W1:Y:S01]  /*2b40*/  LDCU UR4, c[0x0][0x3d8] ;  /* 0x00007b00ff0477ac */ /* 0x000e620008000800 */
[C---:B------:R-:W-:Y:S02]  /*2b50*/  FSETP.GT.AND P0, PT, |R0|.reuse, 0.56000000238418579102, PT ;  /* 0x3f0f5c290000780b */ /* 0x040fe40003f04200 */
[----:B------:R-:W-:-:S04]  /*2b60*/  FFMA R2, |R0|, -R3, 0.5 ;  /* 0x3f00000000027423 */ /* 0x000fc80000000a03 */
[----:B------:R-:W3:Y:S02]  /*2b70*/  MUFU.RSQ R3, R2 ;  /* 0x0000000200037308 */ /* 0x000ee40000001400 */
[----:B---3--:R-:W-:Y:S01]  /*2b80*/  FMUL R5, R2, R3 ;  /* 0x0000000302057220 */ /* 0x008fe20000400000 */
[----:B------:R-:W-:-:S04]  /*2b90*/  FMUL R8, R3, -0.5 ;  /* 0xbf00000003087820 */ /* 0x000fc80000400000 */
[----:B------:R-:W-:-:S04]  /*2ba0*/  FFMA R8, R5, R8, 0.5 ;  /* 0x3f00000005087423 */ /* 0x000fc80000000008 */
[----:B------:R-:W-:-:S05]  /*2bb0*/  FFMA R8, R5, R8, R5 ;  /* 0x0000000805087223 */ /* 0x000fca0000000005 */
[----:B------:R-:W-:Y:S02]  /*2bc0*/  FSEL R3, R8, RZ, P1 ;  /* 0x000000ff08037208 */ /* 0x000fe40000800000 */
[----:B------:R-:W-:Y:S02]  /*2bd0*/  MOV R8, 0x3d4dd2f7 ;  /* 0x3d4dd2f700087802 */ /* 0x000fe40000000f00 */
[----:B------:R-:W-:-:S05]  /*2be0*/  FSEL R3, R3, |R0|, P0 ;  /* 0x4000000003037208 */ /* 0x000fca0000000000 */
[----:B------:R-:W-:-:S04]  /*2bf0*/  FMUL R5, R3, R3 ;  /* 0x0000000303057220 */ /* 0x000fc80000400000 */
[----:B------:R-:W-:-:S04]  /*2c00*/  FFMA R2, R5, R8, 0.018773360177874565125 ;  /* 0x3c99ca9705027423 */ /* 0x000fc80000000008 */
[----:B------:R-:W-:-:S04]  /*2c10*/  FFMA R2, R5, R2, 0.046769052743911743164 ;  /* 0x3d3f90e805027423 */ /* 0x000fc80000000002 */
[----:B------:R-:W-:-:S04]  /*2c20*/  FFMA R2, R5, R2, 0.074823014438152313232 ;  /* 0x3d993ccf05027423 */ /* 0x000fc80000000002 */
[----:B------:R-:W-:-:S04]  /*2c30*/  FFMA R2, R5, R2, 0.16667181253433227539 ;  /* 0x3e2aac0405027423 */ /* 0x000fc80000000002 */
[----:B------:R-:W-:Y:S01]  /*2c40*/  FMUL R2, R5, R2 ;  /* 0x0000000205027220 */ /* 0x000fe20000400000 */
[----:B------:R-:W-:-:S03]  /*2c50*/  HFMA2 R5, -RZ, RZ, 1.9599609375, 20144 ;  /* 0x3fd774ebff057431 */ /* 0x000fc600000001ff */
[----:B------:R-:W-:-:S04]  /*2c60*/  FFMA R3, R3, R2, R3 ;  /* 0x0000000203037223 */ /* 0x000fc80000000003 */
[----:B------:R-:W-:-:S04]  /*2c70*/  FMUL R2, R3, -2 ;  /* 0xc000000003027820 */ /* 0x000fc80000400000 */
[----:B------:R-:W-:-:S05]  /*2c80*/  @P0 FFMA R3, R5, 0.93318945169448852539, R2 ;  /* 0x3f6ee58105030823 */ /* 0x000fca0000000002 */
[C---:B------:R-:W-:Y:S02]  /*2c90*/  FSETP.NAN.AND P0, PT, R3.reuse, R3, PT ;  /* 0x000000030300720b */ /* 0x040fe40003f08000 */
[----:B------:R-:W-:-:S04]  /*2ca0*/  LOP3.LUT R0, R3, 0x80000000, R0, 0xb8, !PT ;  /* 0x8000000003007812 */ /* 0x000fc800078eb800 */
[----:B------:R-:W-:-:S05]  /*2cb0*/  FSEL R0, R0, R3, !P0 ;  /* 0x0000000300007208 */ /* 0x000fca0004000000 */
[----:B------:R-:W-:-:S04]  /*2cc0*/  FADD R0, RZ, -R0 ;  /* 0x80000000ff007221 */ /* 0x000fc80000000000 */
[----:B-1----:R-:W-:-:S04]  /*2cd0*/  FADD R3, -R0, UR4 ;  /* 0x0000000400037e21 */ /* 0x002fc80008000100 */
[----:B------:R-:W-:-:S07]  /*2ce0*/  FADD R0, R4, R3 ;  /* 0x0000000304007221 */ /* 0x000fce0000000000 */
.L_x_17:
[----:B------:R-:W-:Y:S05]  /*2cf0*/  BSYNC.RECONVERGENT B1 ;  /* 0x0000000000017941 */ /* 0x000fea0003800200 */
.L_x_16:
[----:B------:R-:W1:Y:S01]  /*2d00*/  LDC R3, c[0x0][0x3ec] ;  /* 0x0000fb00ff037b82 */ /* 0x000e620000000800 */
[----:B------:R-:W-:Y:S02]  /*2d10*/  UMOV UR4, 0x269b69f0 ;  /* 0x269b69f000047882 */ /* 0x000fe40000000000 */
[----:B------:R-:W-:Y:S01]  /*2d20*/  MOV R8, UR4 ;  /* 0x0000000400087c02 */ /* 0x000fe20008000f00 */
[----:B-1----:R-:W-:-:S04]  /*2d30*/  FADD R3, R3, 0.51938813924789428711 ;  /* 0x3f04f69f03037421 */ /* 0x002fc80000000000 */
[----:B------:R-:W1:Y:S08]  /*2d40*/  MUFU.RCP R2, R3 ;  /* 0x0000000300027308 */ /* 0x000e700000001000 */
[----:B------:R-:W3:Y:S01]  /*2d50*/  FCHK P0, R8, R3 ;  /* 0x0000000308007302 */ /* 0x000ee20000000000 */
[----:B-1----:R-:W-:-:S04]  /*2d60*/  FFMA R5, -R3, R2, 1 ;  /* 0x3f80000003057423 */ /* 0x002fc80000000102 */
[----:B------:R-:W-:-:S04]  /*2d70*/  FFMA R2, R2, R5, R2 ;  /* 0x0000000502027223 */ /* 0x000fc80000000002 */
[----:B------:R-:W-:-:S04]  /*2d80*/  FFMA R4, R2, 1.0783999967968124767e-15, RZ ;  /* 0x269b69f002047823 */ /* 0x000fc800000000ff */
[----:B------:R-:W-:-:S04]  /*2d90*/  FFMA R5, -R3, R4, 1.0783999967968124767e-15 ;  /* 0x269b69f003057423 */ /* 0x000fc80000000104 */
[----:B------:R-:W-:Y:S01]  /*2da0*/  FFMA R2, R2, R5, R4 ;  /* 0x0000000502027223 */ /* 0x000fe20000000004 */
[----:B---3--:R-:W-:Y:S06]  /*2db0*/  @!P0 BRA `(.L_x_35) ;  /* 0x00000000000c8947 */ /* 0x008fec0003800000 */
[----:B------:R-:W-:Y:S01]  /*2dc0*/  HFMA2 R2, -RZ, RZ, 0.0258026123046875, 3040 ;  /* 0x269b69f0ff027431 */ /* 0x000fe200000001ff */
[----:B------:R-:W-:-:S07]  /*2dd0*/  MOV R8, 0x2df0 ;  /* 0x00002df000087802 */ /* 0x000fce0000000f00 */
[----:B0-2---:R-:W-:Y:S05]  /*2de0*/  CALL.REL.NOINC `($__internal_0_$__cuda_sm3x_div_rn_noftz_f32_slowpath) ;  /* 0x0000000400e07944 */ /* 0x005fea0003c00000 */
.L_x_35:
[----:B------:R-:W1:Y:S01]  /*2df0*/  LDCU UR4, c[0x0][0x3e8] ;  /* 0x00007d00ff0477ac */ /* 0x000e620008000800 */
[----:B------:R-:W-:Y:S01]  /*2e00*/  BSSY.RECONVERGENT B1, `(.L_x_36) ;  /* 0x0000027000017945 */ /* 0x000fe20003800200 */
[----:B-1----:R-:W-:-:S05]  /*2e10*/  FADD R3, R2, UR4 ;  /* 0x0000000402037e21 */ /* 0x002fca0008000000 */
[----:B------:R-:W-:-:S13]  /*2e20*/  FSETP.NEU.AND P0, PT, R0, R3, PT ;  /* 0x000000030000720b */ /* 0x000fda0003f0d000 */
[----:B------:R-:W-:Y:S05]  /*2e30*/  @P0 BRA `(.L_x_37) ;  /* 0x00000000008c0947 */ /* 0x000fea0003800000 */
[----:B------:R-:W1:Y:S01]  /*2e40*/  LDC R4, c[0x0][0x3f8] ;  /* 0x0000fe00ff047b82 */ /* 0x000e620000000800 */
[----:B------:R-:W-:Y:S01]  /*2e50*/  HFMA2 R0, -RZ, RZ, 845, -0.06414794921875 ;  /* 0x629aac1bff007431 */ /* 0x000fe200000001ff */
[----:B------:R-:W-:-:S05]  /*2e60*/  MOV R3, 0x1c53dab8 ;  /* 0x1c53dab800037802 */ /* 0x000fca0000000f00 */
[----:B------:R-:W-:-:S04]  /*2e70*/  FFMA R0, R3, -R0, 1 ;  /* 0x3f80000003007423 */ /* 0x000fc80000000800 */
[----:B------:R-:W-:Y:S01]  /*2e80*/  FFMA R0, R0, R3, 7.0096731058228399074e-22 ;  /* 0x1c53dab800007423 */ /* 0x000fe20000000003 */
[----:B-1----:R-:W1:Y:S03]  /*2e90*/  FCHK P0, R4, 1.42660004667508287078e+21 ;  /* 0x629aac1b04007902 */ /* 0x002e660000000000 */
[----:B------:R-:W-:-:S04]  /*2ea0*/  FFMA R3, R0, R4, RZ ;  /* 0x0000000400037223 */ /* 0x000fc800000000ff */
[----:B------:R-:W-:-:S04]  /*2eb0*/  FFMA R2, R3, -1.42660004667508287078e+21, R4 ;  /* 0xe29aac1b03027823 */ /* 0x000fc80000000004 */
[----:B------:R-:W-:Y:S01]  /*2ec0*/  FFMA R0, R0, R2, R3 ;  /* 0x0000000200007223 */ /* 0x000fe20000000003 */
[----:B-1----:R-:W-:Y:S06]  /*2ed0*/  @!P0 BRA `(.L_x_38) ;  /* 0x0000000000188947 */ /* 0x002fec0003800000 */
[----:B------:R-:W1:Y:S01]  /*2ee0*/  LDCU UR4, c[0x0][0x3f8] ;  /* 0x00007f00ff0477ac */ /* 0x000e620008000800 */
[----:B------:R-:W-:Y:S02]  /*2ef0*/  MOV R3, 0x629aac1b ;  /* 0x629aac1b00037802 */ /* 0x000fe40000000f00 */
[----:B------:R-:W-:Y:S02]  /*2f00*/  MOV R8, 0x2f30 ;  /* 0x00002f3000087802 */ /* 0x000fe40000000f00 */
[----:B-1----:R-:W-:-:S07]  /*2f10*/  MOV R2, UR4 ;  /* 0x0000000400027c02 */ /* 0x002fce0008000f00 */
[----:B0-2---:R-:W-:Y:S05]  /*2f20*/  CALL.REL.NOINC `($__internal_0_$__cuda_sm3x_div_rn_noftz_f32_slowpath) ;  /* 0x0000000400907944 */ /* 0x005fea0003c00000 */
[----:B------:R-:W-:-:S07]  /*2f30*/  MOV R0, R2 ;  /* 0x0000000200007202 */ /* 0x000fce0000000f00 */
.L_x_38:
[----:B------:R-:W1:Y:S08]  /*2f40*/  LDC.64 R8, c[0x0][0x400] ;  /* 0x00010000ff087b82 */ /* 0x000e700000000a00 */
[----:B------:R-:W3:Y:S01]  /*2f50*/  LDC R7, c[0x0][0x3fc] ;  /* 0x0000ff00ff077b82 */ /* 0x000ee20000000800 */
[----:B-1----:R-:W1:Y:S08]  /*2f60*/  MUFU.RCP R2, R9 ;  /* 0x0000000900027308 */ /* 0x002e700000001000 */
[----:B------:R-:W4:Y:S01]  /*2f70*/  FCHK P0, R8, R9 ;  /* 0x0000000908007302 */ /* 0x000f220000000000 */
[----:B---3--:R-:W-:Y:S01]  /*2f80*/  FFMA R0, R7, -1.7675000386353512372e-36, R0 ;  /* 0x84165cbe07007823 */ /* 0x008fe20000000000 */
[----:B-1----:R-:W-:-:S04]  /*2f90*/  FFMA R3, R2, -R9, 1 ;  /* 0x3f80000002037423 */ /* 0x002fc80000000809 */
[----:B------:R-:W-:-:S04]  /*2fa0*/  FFMA R3, R2, R3, R2 ;  /* 0x0000000302037223 */ /* 0x000fc80000000002 */
[----:B------:R-:W-:-:S04]  /*2fb0*/  FFMA R5, R3, R8, RZ ;  /* 0x0000000803057223 */ /* 0x000fc800000000ff */
[----:B------:R-:W-:-:S04]  /*2fc0*/  FFMA R2, R5, -R9, R8 ;  /* 0x8000000905027223 */ /* 0x000fc80000000008 */
[----:B------:R-:W-:Y:S01]  /*2fd0*/  FFMA R2, R3, R2, R5 ;  /* 0x0000000203027223 */ /* 0x000fe20000000005 */
[----:B----4-:R-:W-:Y:S06]  /*2fe0*/  @!P0 BRA `(.L_x_39) ;  /* 0x0000000000148947 */ /* 0x010fec0003800000 */
[----:B------:R-:W1:Y:S01]  /*2ff0*/  LDCU.64 UR6, c[0x0][0x400] ;  /* 0x00008000ff0677ac */ /* 0x000e620008000a00 */
[----:B------:R-:W-:Y:S02]  /*3000*/  MOV R8, 0x3040 ;  /* 0x0000304000087802 */ /* 0x000fe40000000f00 */
[----:B-1----:R-:W-:Y:S02]  /*3010*/  MOV R2, UR6 ;  /* 0x0000000600027c02 */ /* 0x002fe40008000f00 */
[----:B------:R-:W-:-:S07]  /*3020*/  MOV R3, UR7 ;  /* 0x0000000700037c02 */ /* 0x000fce0008000f00 */
[----:B0-2---:R-:W-:Y:S05]  /*3030*/  CALL.REL.NOINC `($__internal_0_$__cuda_sm3x_div_rn_noftz_f32_slowpath) ;  /* 0x00000004004c7944 */ /* 0x005fea0003c00000 */
.L_x_39:
[----:B------:R-:W1:Y:S02]  /*3040*/  LDC R3, c[0x0][0x408] ;  /* 0x00010200ff037b82 */ /* 0x000e640000000800 */
[----:B-1----:R-:W-:-:S04]  /*3050*/  FFMA R3, R3, 1.6759000503024683117e-37, R2 ;  /* 0x02641c9803037823 */ /* 0x002fc80000000002 */
[----:B------:R-:W-:-:S07]  /*3060*/  FADD R0, R0, R3 ;  /* 0x0000000300007221 */ /* 0x000fce0000000000 */
.L_x_37:
[----:B------:R-:W-:Y:S05]  /*3070*/  BSYNC.RECONVERGENT B1 ;  /* 0x0000000000017941 */ /* 0x000fea0003800200 */
.L_x_36:
[----:B------:R-:W1:Y:S02]  /*3080*/  LDC R3, c[0x0][0x40c] ;  /* 0x00010300ff037b82 */ /* 0x000e640000000800 */
[----:B-1----:R-:W-:-:S05]  /*3090*/  FADD R3, -R3, -1.5166253279387495159e-41 ;  /* 0x80002a4703037421 */ /* 0x002fca0000000100 */
[----:B------:R-:W-:-:S13]  /*30a0*/  FSETP.GEU.AND P0, PT, R0, R3, PT ;  /* 0x000000030000720b */ /* 0x000fda0003f0e000 */
[----:B------:R-:W-:Y:S05]  /*30b0*/  @P0 BRA `(.L_x_3) ;  /* 0x0000000000f80947 */ /* 0x000fea0003800000 */
[----:B------:R-:W1:Y:S01]  /*30c0*/  LDC.64 R2, c[0x0][0x420] ;  /* 0x00010800ff027b82 */ /* 0x000e620000000a00 */
[----:B------:R-:W3:Y:S01]  /*30d0*/  LDCU.64 UR6, c[0x0][0x418] ;  /* 0x00008300ff0677ac */ /* 0x000ee20008000a00 */
[----:B------:R-:W-:Y:S02]  /*30e0*/  MOV R5, 0x3f000000 ;  /* 0x3f00000000057802 */ /* 0x000fe40000000f00 */
[----:B------:R-:W-:-:S04]  /*30f0*/  MOV R7, 0x3fd774eb ;  /* 0x3fd774eb00077802 */ /* 0x000fc80000000f00 */
[----:B------:R-:W4:Y:S01]  /*3100*/  LDC.64 R8, c[0x0][0x428] ;  /* 0x00010a00ff087b82 */ /* 0x000f220000000a00 */
[----:B-1----:R-:W-:Y:S01]  /*3110*/  FADD R0, R2, -R3 ;  /* 0x8000000302007221 */ /* 0x002fe20000000000 */
[----:B------:R-:W-:-:S03]  /*3120*/  HFMA2 R3, -RZ, RZ, 3.4921875, 0 ;  /* 0x42fc0000ff037431 */ /* 0x000fc600000001ff */
[----:B------:R-:W-:-:S04]  /*3130*/  FMUL R0, RZ, -R0 ;  /* 0x80000000ff007220 */ /* 0x000fc80000400000 */
[----:B------:R-:W-:-:S06]  /*3140*/  FMUL R2, |R0|, 1.4426950216293334961 ;  /* 0x3fb8aa3b00027820 */ /* 0x000fcc0000400200 */
[----:B------:R-:W1:Y:S02]  /*3150*/  FRND.TRUNC R2, R2 ;  /* 0x0000000200027307 */ /* 0x000e64000020d000 */
[----:B-1----:R-:W-:Y:S02]  /*3160*/  FSETP.GT.AND P0, PT, |R2|, 126, PT ;  /* 0x42fc00000200780b */ /* 0x002fe40003f04200 */
[----:B------:R-:W-:-:S04]  /*3170*/  LOP3.LUT R3, R3, 0x80000000, R2, 0xb8, !PT ;  /* 0x8000000003037812 */ /* 0x000fc800078eb802 */
[----:B------:R-:W-:-:S05]  /*3180*/  FSEL R3, R3, R2, P0 ;  /* 0x0000000203037208 */ /* 0x000fca0000000000 */
[----:B------:R-:W-:-:S04]  /*3190*/  FFMA R0, R3, -0.69314718246459960938, |R0| ;  /* 0xbf31721803007823 */ /* 0x000fc80000000400 */
[C---:B------:R-:W-:Y:S01]  /*31a0*/  FFMA R0, R3.reuse, 1.9046542121259335545e-09, R0 ;  /* 0x3102e30803007823 */ /* 0x040fe20000000000 */
[----:B------:R-:W-:-:S03]  /*31b0*/  FADD R3, R3, 12583037 ;  /* 0x4b40007d03037421 */ /* 0x000fc60000000000 */
[----:B------:R-:W-:Y:S02]  /*31c0*/  FMUL R0, R0, 1.4426950216293334961 ;  /* 0x3fb8aa3b00007820 */ /* 0x000fe40000400000 */
[----:B------:R-:W-:-:S04]  /*31d0*/  SHF.L.U32 R3, R3, 0x17, RZ ;  /* 0x0000001703037819 */ /* 0x000fc800000006ff */
[----:B------:R-:W1:Y:S02]  /*31e0*/  MUFU.EX2 R0, R0 ;  /* 0x0000000000007308 */ /* 0x000e640000000800 */
[----:B-1----:R-:W-:-:S06]  /*31f0*/  FMUL R3, R3, R0 ;  /* 0x0000000003037220 */ /* 0x002fcc0000400000 */
[----:B------:R-:W1:Y:S02]  /*3200*/  MUFU.RCP R2, R3 ;  /* 0x0000000300027308 */ /* 0x000e640000001000 */
[----:B-1----:R-:W-:-:S04]  /*3210*/  FMUL.FTZ R2, R2, 0.125 ;  /* 0x3e00000002027820 */ /* 0x002fc80000410000 */
[----:B------:R-:W-:Y:S01]  /*3220*/  FFMA R2, R3, 2, R2 ;  /* 0x4000000003027823 */ /* 0x000fe20000000002 */
[----:B------:R-:W-:-:S03]  /*3230*/  HFMA2 R3, -RZ, RZ, 1.3251953125, -55.71875 ;  /* 0x3d4dd2f7ff037431 */ /* 0x000fc600000001ff */
[----:B---3--:R-:W-:-:S04]  /*3240*/  FADD R2, R2, UR7 ;  /* 0x0000000702027e21 */ /* 0x008fc80008000000 */
[C---:B------:R-:W-:Y:S01]  /*3250*/  FFMA R4, |R2|.reuse, -R5, 0.5 ;  /* 0x3f00000002047423 */ /* 0x040fe20000000a05 */
[C---:B------:R-:W-:Y:S02]  /*3260*/  FSETP.NEU.AND P1, PT, |R2|.reuse, 1, PT ;  /* 0x3f8000000200780b */ /* 0x040fe40003f2d200 */
[----:B------:R-:W-:Y:S01]  /*3270*/  FSETP.GT.AND P0, PT, |R2|, 0.56000000238418579102, PT ;  /* 0x3f0f5c290200780b */ /* 0x000fe20003f04200 */
[----:B------:R-:W1:Y:S02]  /*3280*/  MUFU.RSQ R5, R4 ;  /* 0x0000000400057308 */ /* 0x000e640000001400 */
[----:B-1----:R-:W-:Y:S01]  /*3290*/  FMUL R0, R4, R5 ;  /* 0x0000000504007220 */ /* 0x002fe20000400000 */
[----:B------:R-:W-:-:S04]  /*32a0*/  FMUL R5, R5, -0.5 ;  /* 0xbf00000005057820 */ /* 0x000fc80000400000 */
[----:B------:R-:W-:-:S04]  /*32b0*/  FFMA R5, R0, R5, 0.5 ;  /* 0x3f00000000057423 */ /* 0x000fc80000000005 */
[----:B------:R-:W-:-:S05]  /*32c0*/  FFMA R5, R0, R5, R0 ;  /* 0x0000000500057223 */ /* 0x000fca0000000000 */
[----:B------:R-:W-:-:S04]  /*32d0*/  FSEL R5, R5, RZ, P1 ;  /* 0x000000ff05057208 */ /* 0x000fc80000800000 */
[----:B------:R-:W-:-:S05]  /*32e0*/  FSEL R5, R5, |R2|, P0 ;  /* 0x4000000205057208 */ /* 0x000fca0000000000 */
[----:B------:R-:W-:-:S04]  /*32f0*/  FMUL R0, R5, R5 ;  /* 0x0000000505007220 */ /* 0x000fc80000400000 */
[----:B------:R-:W-:-:S04]  /*3300*/  FFMA R3, R0, R3, 0.018773360177874565125 ;  /* 0x3c99ca9700037423 */ /* 0x000fc80000000003 */
[----:B------:R-:W-:-:S04]  /*3310*/  FFMA R3, R0, R3, 0.046769052743911743164 ;  /* 0x3d3f90e800037423 */ /* 0x000fc80000000003 */
[----:B------:R-:W-:-:S04]  /*3320*/  FFMA R3, R0, R3, 0.074823014438152313232 ;  /* 0x3d993ccf00037423 */ /* 0x000fc80000000003 */
[----:B------:R-:W-:-:S04]  /*3330*/  FFMA R3, R0, R3, 0.16667181253433227539 ;  /* 0x3e2aac0400037423 */ /* 0x000fc80000000003 */
[----:B------:R-:W-:Y:S01]  /*3340*/  FMUL R0, R0, R3 ;  /* 0x0000000300007220 */ /* 0x000fe20000400000 */
[----:B----4-:R-:W-:-:S03]  /*3350*/  FMUL R3, R8, R9 ;  /* 0x0000000908037220 */ /* 0x010fc60000400000 */
[----:B------:R-:W-:Y:S01]  /*3360*/  FFMA R5, R5, R0, R5 ;  /* 0x0000000005057223 */ /* 0x000fe20000000005 */
[----:B------:R-:W1:Y:S03]  /*3370*/  MUFU.RCP R4, R3 ;  /* 0x0000000300047308 */ /* 0x000e660000001000 */
[----:B------:R-:W-:-:S04]  /*3380*/  FMUL R0, R5, -2 ;  /* 0xc000000005007820 */ /* 0x000fc80000400000 */
[----:B------:R-:W-:-:S05]  /*3390*/  @P0 FFMA R5, R7, 0.93318945169448852539, R0 ;  /* 0x3f6ee58107050823 */ /* 0x000fca0000000000 */
[C---:B------:R-:W-:Y:S02]  /*33a0*/  FSETP.NAN.AND P0, PT, R5.reuse, R5, PT ;  /* 0x000000050500720b */ /* 0x040fe40003f08000 */
[----:B------:R-:W-:-:S04]  /*33b0*/  LOP3.LUT R2, R5, 0x80000000, R2, 0xb8, !PT ;  /* 0x8000000005027812 */ /* 0x000fc800078eb802 */
[----:B------:R-:W-:Y:S01]  /*33c0*/  FSEL R2, R2, R5, !P0 ;  /* 0x0000000502027208 */ /* 0x000fe20004000000 */
[----:B-1----:R-:W-:-:S04]  /*33d0*/  FFMA R5, -R3, R4, 1 ;  /* 0x3f80000003057423 */ /* 0x002fc80000000104 */
[----:B------:R-:W-:Y:S01]  /*33e0*/  FADD R0, -R2, UR6 ;  /* 0x0000000602007e21 */ /* 0x000fe20008000100 */
[----:B------:R-:W-:-:S03]  /*33f0*/  FFMA R5, R4, R5, R4 ;  /* 0x0000000504057223 */ /* 0x000fc60000000004 */
[----:B------:R-:W-:-:S04]  /*3400*/  FMUL R0, RZ, -R0 ;  /* 0x80000000ff007220 */ /* 0x000fc80000400000 */
[----:B------:R-:W1:Y:S01]  /*3410*/  FCHK P0, R0, R3 ;  /* 0x0000000300007302 */ /* 0x000e620000000000 */
[----:B------:R-:W-:-:S04]  /*3420*/  FFMA R2, R0, R5, RZ ;  /* 0x0000000500027223 */ /* 0x000fc800000000ff */
[----:B------:R-:W-:-:S04]  /*3430*/  FFMA R4, -R3, R2, R0 ;  /* 0x0000000203047223 */ /* 0x000fc80000000100 */
[----:B------:R-:W-:Y:S01]  /*3440*/  FFMA R2, R5, R4, R2 ;  /* 0x0000000405027223 */ /* 0x000fe20000000002 */
[----:B-1----:R-:W-:Y:S06]  /*3450*/  @!P0 BRA `(.L_x_40) ;  /* 0x00000000000c8947 */ /* 0x002fec0003800000 */
[----:B------:R-:W-:Y:S02]  /*3460*/  MOV R2, R0 ;  /* 0x0000000000027202 */ /* 0x000fe40000000f00 */
[----:B------:R-:W-:-:S07]  /*3470*/  MOV R8, 0x3490 ;  /* 0x0000349000087802 */ /* 0x000fce0000000f00 */
[----:B0-2---:R-:W-:Y:S05]  /*3480*/  CALL.REL.NOINC `($__internal_0_$__cuda_sm3x_div_rn_noftz_f32_slowpath) ;  /* 0x0000000000387944 */ /* 0x005fea0003c00000 */
.L_x_40:
[----:B------:R-:W-:-:S07]  /*3490*/  MOV R0, R2 ;  /* 0x0000000200007202 */ /* 0x000fce0000000f00 */
.L_x_3:
[----:B------:R-:W-:Y:S05]  /*34a0*/  BSYNC.RECONVERGENT B0 ;  /* 0x0000000000007941 */ /* 0x000fea0003800200 */
.L_x_2:
[----:B------:R-:W1:Y:S01]  /*34b0*/  F2F.F64.F32 R2, R0 ;  /* 0x0000000000027310 */ /* 0x000e620000201800 */
[----:B------:R-:W-:Y:S01]  /*34c0*/  MOV R8, 0x0 ;  /* 0x0000000000087802 */ /* 0x000fe20000000f00 */
[----:B------:R-:W3:Y:S01]  /*34d0*/  LDCU.64 UR6, c[0x4][0x8] ;  /* 0x01000100ff0677ac */ /* 0x000ee20008000a00 */
[----:B--2---:R-:W-:-:S04]  /*34e0*/  IADD3 R6, P0, P1, R1, 0x20, R6 ;  /* 0x0000002001067810 */ /* 0x004fc8000791e006 */
[----:B------:R-:W2:Y:S01]  /*34f0*/  LDC.64 R8, c[0x4][R8] ;  /* 0x0100000008087b82 */ /* 0x000ea20000000a00 */
[----:B------:R-:W-:Y:S01]  /*3500*/  IADD3.X R7, PT, PT, RZ, UR5, RZ, P0, P1 ;  /* 0x00000005ff077c10 */ /* 0x000fe200087e24ff */
[----:B-1----:R1:W-:Y:S01]  /*3510*/  STL.64 [R1+0x20], R2 ;  /* 0x0000200201007387 */ /* 0x0023e20000100a00 */
[----:B---3--:R-:W-:Y:S02]  /*3520*/  MOV R4, UR6 ;  /* 0x0000000600047c02 */ /* 0x008fe40008000f00 */
[----:B------:R-:W-:-:S07]  /*3530*/  MOV R5, UR7 ;  /* 0x0000000700057c02 */ /* 0x000fce0008000f00 */
[----:B------:R-:W-:-:S07]  /*3540*/  LEPC R20, `(.L_x_41) ;  /* 0x000000001014794e */ /* 0x000fce0000000000 */
[----:B012---:R-:W-:Y:S05]  /*3550*/  CALL.ABS.NOINC R8 ;  /* 0x0000000008007343 */ /* 0x007fea0003c00000 */
.L_x_41:
[----:B------:R-:W-:Y:S05]  /*3560*/  EXIT ;  /* 0x000000000000794d */ /* 0x000fea0003800000 */
        .weak           $__internal_0_$__cuda_sm3x_div_rn_noftz_f32_slowpath
        .type           $__internal_0_$__cuda_sm3x_div_rn_noftz_f32_slowpath,@function
        .size           $__internal_0_$__cuda_sm3x_div_rn_noftz_f32_slowpath,(.L_x_54 - $__internal_0_$__cuda_sm3x_div_rn_noftz_f32_slowpath)
$__internal_0_$__cuda_sm3x_div_rn_noftz_f32_slowpath:
[----:B------:R-:W-:Y:S01]  /*3570*/  SHF.R.U32.HI R9, RZ, 0x17, R3 ;  /* 0x00000017ff097819 */ /* 0x000fe20000011603 */
[----:B------:R-:W-:Y:S01]  /*3580*/  BSSY.RECONVERGENT B3, `(.L_x_42) ;  /* 0x0000062000037945 */ /* 0x000fe20003800200 */
[----:B------:R-:W-:Y:S02]  /*3590*/  SHF.R.U32.HI R7, RZ, 0x17, R2 ;  /* 0x00000017ff077819 */ /* 0x000fe40000011602 */
[----:B------:R-:W-:Y:S02]  /*35a0*/  LOP3.LUT R9, R9, 0xff, RZ, 0xc0, !PT ;  /* 0x000000ff09097812 */ /* 0x000fe400078ec0ff */
[----:B------:R-:W-:Y:S02]  /*35b0*/  LOP3.LUT R12, R7, 0xff, RZ, 0xc0, !PT ;  /* 0x000000ff070c7812 */ /* 0x000fe400078ec0ff */
[----:B------:R-:W-:Y:S02]  /*35c0*/  IADD3 R11, PT, PT, R9, -0x1, RZ ;  /* 0xffffffff090b7810 */ /* 0x000fe40007ffe0ff */
[----:B------:R-:W-:-:S02]  /*35d0*/  IADD3 R10, PT, PT, R12, -0x1, RZ ;  /* 0xffffffff0c0a7810 */ /* 0x000fc40007ffe0ff */
[----:B------:R-:W-:-:S04]  /*35e0*/  ISETP.GT.U32.AND P0, PT, R11, 0xfd, PT ;  /* 0x000000fd0b00780c */ /* 0x000fc80003f04070 */
[----:B------:R-:W-:-:S13]  /*35f0*/  ISETP.GT.U32.OR P0, PT, R10, 0xfd, P0 ;  /* 0x000000fd0a00780c */ /* 0x000fda0000704470 */
[----:B------:R-:W-:Y:S01]  /*3600*/  @!P0 MOV R7, RZ ;  /* 0x000000ff00078202 */ /* 0x000fe20000000f00 */
[----:B------:R-:W-:Y:S06]  /*3610*/  @!P0 BRA `(.L_x_43) ;  /* 0x00000000005c8947 */ /* 0x000fec0003800000 */
[----:B------:R-:W-:Y:S02]  /*3620*/  FSETP.GTU.FTZ.AND P0, PT, |R2|, +INF , PT ;  /* 0x7f8000000200780b */ /* 0x000fe40003f1c200 */
[----:B------:R-:W-:-:S04]  /*3630*/  FSETP.GTU.FTZ.AND P1, PT, |R3|, +INF , PT ;  /* 0x7f8000000300780b */ /* 0x000fc80003f3c200 */
[----:B------:R-:W-:-:S13]  /*3640*/  PLOP3.LUT P0, PT, P0, P1, PT, 0xf8, 0x8f ;  /* 0x00000000008f781c */ /* 0x000fda0000703f70 */
[----:B------:R-:W-:Y:S05]  /*3650*/  @P0 BRA `(.L_x_44) ;  /* 0x00000004004c0947 */ /* 0x000fea0003800000 */
[----:B------:R-:W-:-:S13]  /*3660*/  LOP3.LUT P0, RZ, R3, 0x7fffffff, R2, 0xc8, !PT ;  /* 0x7fffffff03ff7812 */ /* 0x000fda000780c802 */
[----:B------:R-:W-:Y:S05]  /*3670*/  @!P0 BRA `(.L_x_45) ;  /* 0x00000004003c8947 */ /* 0x000fea0003800000 */
[C---:B------:R-:W-:Y:S02]  /*3680*/  FSETP.NEU.FTZ.AND P3, PT, |R2|.reuse, +INF , PT ;  /* 0x7f8000000200780b */ /* 0x040fe40003f7d200 */
[----:B------:R-:W-:Y:S02]  /*3690*/  FSETP.NEU.FTZ.AND P1, PT, |R3|, +INF , PT ;  /* 0x7f8000000300780b */ /* 0x000fe40003f3d200 */
[----:B------:R-:W-:-:S11]  /*36a0*/  FSETP.NEU.FTZ.AND P0, PT, |R2|, +INF , PT ;  /* 0x7f8000000200780b */ /* 0x000fd60003f1d200 */
[----:B------:R-:W-:Y:S05]  /*36b0*/  @!P1 BRA !P3, `(.L_x_45) ;  /* 0x00000004002c9947 */ /* 0x000fea0005800000 */
[----:B------:R-:W-:-:S04]  /*36c0*/  LOP3.LUT P3, RZ, R2, 0x7fffffff, RZ, 0xc0, !PT ;  /* 0x7fffffff02ff7812 */ /* 0x000fc8000786c0ff */
[----:B------:R-:W-:-:S13]  /*36d0*/  PLOP3.LUT P1, PT, P1, P3, PT, 0x2f, 0xf2 ;  /* 0x0000000000f2781c */ /* 0x000fda0000f26577 */
[----:B------:R-:W-:Y:S05]  /*36e0*/  @P1 BRA `(.L_x_46) ;  /* 0x0000000400181947 */ /* 0x000fea0003800000 */
[----:B------:R-:W-:-:S04]  /*36f0*/  LOP3.LUT P1, RZ, R3, 0x7fffffff, RZ, 0xc0, !PT ;  /* 0x7fffffff03ff7812 */ /* 0x000fc8000782c0ff */
[----:B------:R-:W-:-:S13]  /*3700*/  PLOP3.LUT P0, PT, P0, P1, PT, 0x2f, 0xf2 ;  /* 0x0000000000f2781c */ /* 0x000fda0000702577 */
[----:B------:R-:W-:Y:S05]  /*3710*/  @P0 BRA `(.L_x_47) ;  /* 0x0000000400000947 */ /* 0x000fea0003800000 */
[----:B------:R-:W-:Y:S02]  /*3720*/  ISETP.GE.AND P0, PT, R10, RZ, PT ;  /* 0x000000ff0a00720c */ /* 0x000fe40003f06270 */
[----:B------:R-:W-:-:S11]  /*3730*/  ISETP.GE.AND P1, PT, R11, RZ, PT ;  /* 0x000000ff0b00720c */ /* 0x000fd60003f26270 */
[----:B------:R-:W-:Y:S01]  /*3740*/  @P0 MOV R7, RZ ;  /* 0x000000ff00070202 */ /* 0x000fe20000000f00 */
[----:B------:R-:W-:Y:S01]  /*3750*/  @!P0 FFMA R2, R2, 1.84467440737095516160e+19, RZ ;  /* 0x5f80000002028823 */ /* 0x000fe200000000ff */
[----:B------:R-:W-:Y:S01]  /*3760*/  @!P0 MOV R7, 0xffffffc0 ;  /* 0xffffffc000078802 */ /* 0x000fe20000000f00 */
[----:B------:R-:W-:-:S03]  /*3770*/  @!P1 FFMA R3, R3, 1.84467440737095516160e+19, RZ ;  /* 0x5f80000003039823 */ /* 0x000fc600000000ff */
[----:B------:R-:W-:-:S07]  /*3780*/  @!P1 IADD3 R7, PT, PT, R7, 0x40, RZ ;  /* 0x0000004007079810 */ /* 0x000fce0007ffe0ff */
.L_x_43:
[----:B------:R-:W-:Y:S01]  /*3790*/  LEA R10, R9, 0xc0800000, 0x17 ;  /* 0xc0800000090a7811 */ /* 0x000fe200078eb8ff */
[----:B------:R-:W-:Y:S03]  /*37a0*/  BSSY.RECONVERGENT B4, `(.L_x_48) ;  /* 0x0000036000047945 */ /* 0x000fe60003800200 */
[----:B------:R-:W-:Y:S02]  /*37b0*/  IADD3 R10, PT, PT, -R10, R3, RZ ;  /* 0x000000030a0a7210 */ /* 0x000fe40007ffe1ff */
[----:B------:R-:W-:Y:S02]  /*37c0*/  IADD3 R3, PT, PT, R12, -0x7f, RZ ;  /* 0xffffff810c037810 */ /* 0x000fe40007ffe0ff */
[----:B------:R0:W1:Y:S01]  /*37d0*/  MUFU.RCP R11, R10 ;  /* 0x0000000a000b7308 */ /* 0x0000620000001000 */
[----:B------:R-:W-:Y:S02]  /*37e0*/  FADD.FTZ R13, -R10, -RZ ;  /* 0x800000ff0a0d7221 */ /* 0x000fe40000010100 */
[C---:B------:R-:W-:Y:S01]  /*37f0*/  IMAD R2, R3.reuse, -0x800000, R2 ;  /* 0xff80000003027824 */ /* 0x040fe200078e0202 */
[----:B0-----:R-:W-:-:S04]  /*3800*/  IADD3 R10, PT, PT, R3, 0x7f, -R9 ;  /* 0x0000007f030a7810 */ /* 0x001fc80007ffe809 */
[----:B------:R-:W-:Y:S01]  /*3810*/  IADD3 R10, PT, PT, R10, R7, RZ ;  /* 0x000000070a0a7210 */ /* 0x000fe20007ffe0ff */
[----:B-1----:R-:W-:-:S04]  /*3820*/  FFMA R12, R11, R13, 1 ;  /* 0x3f8000000b0c7423 */ /* 0x002fc8000000000d */
[----:B------:R-:W-:-:S04]  /*3830*/  FFMA R14, R11, R12, R11 ;  /* 0x0000000c0b0e7223 */ /* 0x000fc8000000000b */
[----:B------:R-:W-:-:S04]  /*3840*/  FFMA R11, R2, R14, RZ ;  /* 0x0000000e020b7223 */ /* 0x000fc800000000ff */
[----:B------:R-:W-:-:S04]  /*3850*/  FFMA R12, R13, R11, R2 ;  /* 0x0000000b0d0c7223 */ /* 0x000fc80000000002 */
[----:B------:R-:W-:-:S04]  /*3860*/  FFMA R11, R14, R12, R11 ;  /* 0x0000000c0e0b7223 */ /* 0x000fc8000000000b */
[----:B------:R-:W-:-:S04]  /*3870*/  FFMA R12, R13, R11, R2 ;  /* 0x0000000b0d0c7223 */ /* 0x000fc80000000002 */
[----:B------:R-:W-:-:S05]  /*3880*/  FFMA R2, R14, R12, R11 ;  /* 0x0000000c0e027223 */ /* 0x000fca000000000b */
[----:B------:R-:W-:-:S04]  /*3890*/  SHF.R.U32.HI R3, RZ, 0x17, R2 ;  /* 0x00000017ff037819 */ /* 0x000fc80000011602 */
[----:B------:R-:W-:-:S04]  /*38a0*/  LOP3.LUT R3, R3, 0xff, RZ, 0xc0, !PT ;  /* 0x000000ff03037812 */ /* 0x000fc800078ec0ff */
[----:B------:R-:W-:-:S04]  /*38b0*/  IADD3 R9, PT, PT, R3, R10, RZ ;  /* 0x0000000a03097210 */ /* 0x000fc80007ffe0ff */
[----:B------:R-:W-:-:S04]  /*38c0*/  IADD3 R3, PT, PT, R9, -0x1, RZ ;  /* 0xffffffff09037810 */ /* 0x000fc80007ffe0ff */
[----:B------:R-:W-:-:S13]  /*38d0*/  ISETP.GE.U32.AND P0, PT, R3, 0xfe, PT ;  /* 0x000000fe0300780c */ /* 0x000fda0003f06070 */
[----:B------:R-:W-:Y:S05]  /*38e0*/  @!P0 BRA `(.L_x_49) ;  /* 0x0000000000808947 */ /* 0x000fea0003800000 */
[----:B------:R-:W-:-:S13]  /*38f0*/  ISETP.GT.AND P0, PT, R9, 0xfe, PT ;  /* 0x000000fe0900780c */ /* 0x000fda0003f04270 */
[----:B------:R-:W-:Y:S05]  /*3900*/  @P0 BRA `(.L_x_50) ;  /* 0x00000000006c0947 */ /* 0x000fea0003800000 */
[----:B------:R-:W-:-:S13]  /*3910*/  ISETP.GE.AND P0, PT, R9, 0x1, PT ;  /* 0x000000010900780c */ /* 0x000fda0003f06270 */
[----:B------:R-:W-:Y:S05]  /*3920*/  @P0 BRA `(.L_x_51) ;  /* 0x0000000000740947 */ /* 0x000fea0003800000 */
[----:B------:R-:W-:Y:S02]  /*3930*/  ISETP.GE.AND P0, PT, R9, -0x18, PT ;  /* 0xffffffe80900780c */ /* 0x000fe40003f06270 */
[----:B------:R-:W-:-:S11]  /*3940*/  LOP3.LUT R2, R2, 0x80000000, RZ, 0xc0, !PT ;  /* 0x8000000002027812 */ /* 0x000fd600078ec0ff */
[----:B------:R-:W-:Y:S05]  /*3950*/  @!P0 BRA `(.L_x_51) ;  /* 0x0000000000688947 */ /* 0x000fea0003800000 */
[CCC-:B------:R-:W-:Y:S01]  /*3960*/  FFMA.RZ R3, R14.reuse, R12.reuse, R11.reuse ;  /* 0x0000000c0e037223 */ /* 0x1c0fe2000000c00b */
[CCC-:B------:R-:W-:Y:S01]  /*3970*/  FFMA.RM R10, R14.reuse, R12.reuse, R11.reuse ;  /* 0x0000000c0e0a7223 */ /* 0x1c0fe2000000400b */
[C---:B------:R-:W-:Y:S02]  /*3980*/  ISETP.NE.AND P3, PT, R9.reuse, RZ, PT ;  /* 0x000000ff0900720c */ /* 0x040fe40003f65270 */
[----:B------:R-:W-:Y:S02]  /*3990*/  ISETP.NE.AND P1, PT, R9, RZ, PT ;  /* 0x000000ff0900720c */ /* 0x000fe40003f25270 */
[----:B------:R-:W-:Y:S01]  /*39a0*/  LOP3.LUT R7, R3, 0x7fffff, RZ, 0xc0, !PT ;  /* 0x007fffff03077812 */ /* 0x000fe200078ec0ff */
[----:B------:R-:W-:Y:S01]  /*39b0*/  FFMA.RP R3, R14, R12, R11 ;  /* 0x0000000c0e037223 */ /* 0x000fe2000000800b */
[----:B------:R-:W-:Y:S02]  /*39c0*/  IADD3 R12, PT, PT, R9, 0x20, RZ ;  /* 0x00000020090c7810 */ /* 0x000fe40007ffe0ff */
[----:B------:R-:W-:-:S02]  /*39d0*/  LOP3.LUT R7, R7, 0x800000, RZ, 0xfc, !PT ;  /* 0x0080000007077812 */ /* 0x000fc400078efcff */
[----:B------:R-:W-:Y:S02]  /*39e0*/  IADD3 R9, PT, PT, -R9, RZ, RZ ;  /* 0x000000ff09097210 */ /* 0x000fe40007ffe1ff */
[----:B------:R-:W-:Y:S02]  /*39f0*/  SHF.L.U32 R12, R7, R12, RZ ;  /* 0x0000000c070c7219 */ /* 0x000fe400000006ff */
[----:B------:R-:W-:Y:S02]  /*3a00*/  FSETP.NEU.FTZ.AND P0, PT, R3, R10, PT ;  /* 0x0000000a0300720b */ /* 0x000fe40003f1d000 */
[----:B------:R-:W-:Y:S02]  /*3a10*/  SEL R10, R9, RZ, P3 ;  /* 0x000000ff090a7207 */ /* 0x000fe40001800000 */
[----:B------:R-:W-:Y:S02]  /*3a20*/  ISETP.NE.AND P1, PT, R12, RZ, P1 ;  /* 0x000000ff0c00720c */ /* 0x000fe40000f25270 */
[----:B------:R-:W-:-:S02]  /*3a30*/  SHF.R.U32.HI R10, RZ, R10, R7 ;  /* 0x0000000aff0a7219 */ /* 0x000fc40000011607 */
[----:B------:R-:W-:Y:S02]  /*3a40*/  PLOP3.LUT P0, PT, P0, P1, PT, 0xf8, 0x8f ;  /* 0x00000000008f781c */ /* 0x000fe40000703f70 */
[----:B------:R-:W-:Y:S02]  /*3a50*/  SHF.R.U32.HI R12, RZ, 0x1, R10 ;  /* 0x00000001ff0c7819 */ /* 0x000fe4000001160a */
[----:B------:R-:W-:-:S04]  /*3a60*/  SEL R3, RZ, 0x1, !P0 ;  /* 0x00000001ff037807 */ /* 0x000fc80004000000 */
[----:B------:R-:W-:-:S04]  /*3a70*/  LOP3.LUT R3, R3, 0x1, R12, 0xf8, !PT ;  /* 0x0000000103037812 */ /* 0x000fc800078ef80c */
[----:B------:R-:W-:-:S04]  /*3a80*/  LOP3.LUT R3, R3, R10, RZ, 0xc0, !PT ;  /* 0x0000000a03037212 */ /* 0x000fc800078ec0ff */
[----:B------:R-:W-:-:S04]  /*3a90*/  IADD3 R3, PT, PT, R12, R3, RZ ;  /* 0x000000030c037210 */ /* 0x000fc80007ffe0ff */
[----:B------:R-:W-:Y:S01]  /*3aa0*/  LOP3.LUT R2, R3, R2, RZ, 0xfc, !PT ;  /* 0x0000000203027212 */ /* 0x000fe200078efcff */
[----:B------:R-:W-:Y:S06]  /*3ab0*/  BRA `(.L_x_51) ;  /* 0x0000000000107947 */ /* 0x000fec0003800000 */
.L_x_50:
[----:B------:R-:W-:-:S04]  /*3ac0*/  LOP3.LUT R2, R2, 0x80000000, RZ, 0xc0, !PT ;  /* 0x8000000002027812 */ /* 0x000fc800078ec0ff */
[----:B------:R-:W-:Y:S01]  /*3ad0*/  LOP3.LUT R2, R2, 0x7f800000, RZ, 0xfc, !PT ;  /* 0x7f80000002027812 */ /* 0x000fe200078efcff */
[----:B------:R-:W-:Y:S06]  /*3ae0*/  BRA `(.L_x_51) ;  /* 0x0000000000047947 */ /* 0x000fec0003800000 */
.L_x_49:
[----:B------:R-:W-:-:S07]  /*3af0*/  LEA R2, R10, R2, 0x17 ;  /* 0x000000020a027211 */ /* 0x000fce00078eb8ff */
.L_x_51:
[----:B------:R-:W-:Y:S05]  /*3b00*/  BSYNC.RECONVERGENT B4 ;  /* 0x0000000000047941 */ /* 0x000fea0003800200 */
.L_x_48:
[----:B------:R-:W-:Y:S05]  /*3b10*/  BRA `(.L_x_52) ;  /* 0x0000000000207947 */ /* 0x000fea0003800000 */
.L_x_47:
[----:B------:R-:W-:-:S04]  /*3b20*/  LOP3.LUT R2, R3, 0x80000000, R2, 0x48, !PT ;  /* 0x8000000003027812 */ /* 0x000fc800078e4802 */
[----:B------:R-:W-:Y:S01]  /*3b30*/  LOP3.LUT R2, R2, 0x7f800000, RZ, 0xfc, !PT ;  /* 0x7f80000002027812 */ /* 0x000fe200078efcff */
[----:B------:R-:W-:Y:S06]  /*3b40*/  BRA `(.L_x_52) ;  /* 0x0000000000147947 */ /* 0x000fec0003800000 */
.L_x_46:
[----:B------:R-:W-:Y:S01]  /*3b50*/  LOP3.LUT R2, R3, 0x80000000, R2, 0x48, !PT ;  /* 0x8000000003027812 */ /* 0x000fe200078e4802 */
[----:B------:R-:W-:Y:S06]  /*3b60*/  BRA `(.L_x_52) ;  /* 0x00000000000c7947 */ /* 0x000fec0003800000 */
.L_x_45:
[----:B------:R-:W0:Y:S01]  /*3b70*/  MUFU.RSQ R2, -QNAN ;  /* 0xffc0000000027908 */ /* 0x000e220000001400 */
[----:B------:R-:W-:Y:S05]  /*3b80*/  BRA `(.L_x_52) ;  /* 0x0000000000047947 */ /* 0x000fea0003800000 */
.L_x_44:
[----:B------:R-:W-:-:S07]  /*3b90*/  FADD.FTZ R2, R2, R3 ;  /* 0x0000000302027221 */ /* 0x000fce0000010000 */
.L_x_52:
[----:B------:R-:W-:Y:S05]  /*3ba0*/  BSYNC.RECONVERGENT B3 ;  /* 0x0000000000037941 */ /* 0x000fea0003800200 */
.L_x_42:
[----:B------:R-:W-:-:S04]  /*3bb0*/  HFMA2 R9, -RZ, RZ, 0, 0 ;  /* 0x00000000ff097431 */ /* 0x000fc800000001ff */
[----:B0-----:R-:W-:Y:S05]  /*3bc0*/  RET.REL.NODEC R8 `(_Z7computeffffffffffffffffffffffffffffffffffffffffffff) ;  /* 0xffffffc4080c7950 */ /* 0x001fea0003c3ffff */
.L_x_53:
[----:B------:R-:W-:-:S00]  /*3bd0*/  BRA `(.L_x_53) ;  /* 0xfffffffc00fc7947 */ /* 0x000fc0000383ffff */
[----:B------:R-:W-:-:S00]  /*3be0*/  NOP ;  /* 0x0000000000007918 */ /* 0x000fc00000000000 */
        /* <DEDUP_REMOVED lines=9> */
.L_x_54:


//--------------------- .nv.global.init           --------------------------
	.section	.nv.global.init,"aw",@progbits
	.align	4
.nv.global.init:
	.type		__cudart_i2opi_f,@object
	.size		__cudart_i2opi_f,($str - __cudart_i2opi_f)
__cudart_i2opi_f:
        /*0000*/ 	.byte	0x41, 0x90, 0x43, 0x3c, 0x99, 0x95, 0x62, 0xdb, 0xc0, 0xdd, 0x34, 0xf5, 0xd1, 0x57, 0x27, 0xfc
        /*0010*/ 	.byte	0x29, 0x15, 0x44, 0x4e, 0x6e, 0x83, 0xf9, 0xa2
	.type		$str,@object
	.size		$str,(.L_0 - $str)
$str:
        /*0018*/ 	.byte	0x25, 0x2e, 0x31, 0x37, 0x67, 0x0a, 0x00
.L_0:


//--------------------- .nv.shared.reserved.0     --------------------------
	.section	.nv.shared.reserved.0,"aw",@nobits
	.weak		__nv_reservedSMEM_offset_0_alias
	.size		__nv_reservedSMEM_offset_0_alias, 0, 64
	.other		__nv_reservedSMEM_offset_0_alias,@"STO_CUDA_RESERVED_SHARED STV_DEFAULT"
__nv_reservedSMEM_offset_0_alias:
	.zero		0
	.zero		64


//--------------------- .nv.constant0._Z7computeffffffffffffffffffffffffffffffffffffffffffff --------------------------
	.section	.nv.constant0._Z7computeffffffffffffffffffffffffffffffffffffffffffff,"a",@progbits
	.sectionflags	@""
	.align	4
.nv.constant0._Z7computeffffffffffffffffffffffffffffffffffffffffffff:
	.zero		1072


//--------------------- SYMBOLS --------------------------

	.type		.nv.reservedSmem.offset0,@object
	.size		.nv.reservedSmem.offset0,0x4
	.type		vprintf,@function
